//
// Generated by NVIDIA NVVM Compiler
//
// Compiler Build ID: CL-36424714
// Cuda compilation tools, release 13.0, V13.0.88
// Based on NVVM 20.0.0
//

.version 9.0
.target sm_100
.address_size 64

	// .globl	_Z17matrix_addition_BPfS_S_i

.visible .entry _Z17matrix_addition_BPfS_S_i(
	.param .u64 .ptr .align 1 _Z17matrix_addition_BPfS_S_i_param_0,
	.param .u64 .ptr .align 1 _Z17matrix_addition_BPfS_S_i_param_1,
	.param .u64 .ptr .align 1 _Z17matrix_addition_BPfS_S_i_param_2,
	.param .u32 _Z17matrix_addition_BPfS_S_i_param_3
)
{
	.reg .pred 	%p<2>;
	.reg .b32 	%r<12>;
	.reg .b32 	%f<4>;
	.reg .b64 	%rd<11>;

	ld.param.u64 	%rd1, [_Z17matrix_addition_BPfS_S_i_param_0];
	ld.param.u64 	%rd2, [_Z17matrix_addition_BPfS_S_i_param_1];
	ld.param.u64 	%rd3, [_Z17matrix_addition_BPfS_S_i_param_2];
	ld.param.u32 	%r3, [_Z17matrix_addition_BPfS_S_i_param_3];
	mov.u32 	%r4, %ctaid.y;
	mov.u32 	%r5, %ntid.y;
	mov.u32 	%r6, %tid.y;
	mad.lo.s32 	%r1, %r4, %r5, %r6;
	mov.u32 	%r7, %ctaid.x;
	mov.u32 	%r8, %ntid.x;
	mov.u32 	%r9, %tid.x;
	mad.lo.s32 	%r2, %r7, %r8, %r9;
	min.s32 	%r10, %r1, %r2;
	setp.ge.s32 	%p1, %r10, %r3;
	@%p1 bra 	$L__BB0_2;
	cvta.to.global.u64 	%rd4, %rd2;
	cvta.to.global.u64 	%rd5, %rd3;
	cvta.to.global.u64 	%rd6, %rd1;
	mad.lo.s32 	%r11, %r3, %r1, %r2;
	mul.wide.s32 	%rd7, %r11, 4;
	add.s64 	%rd8, %rd4, %rd7;
	ld.global.f32 	%f1, [%rd8];
	add.s64 	%rd9, %rd5, %rd7;
	ld.global.f32 	%f2, [%rd9];
	add.f32 	%f3, %f1, %f2;
	add.s64 	%rd10, %rd6, %rd7;
	st.global.f32 	[%rd10], %f3;
$L__BB0_2:
	ret;

}
	// .globl	_Z17matrix_addition_CPfS_S_i
.visible .entry _Z17matrix_addition_CPfS_S_i(
	.param .u64 .ptr .align 1 _Z17matrix_addition_CPfS_S_i_param_0,
	.param .u64 .ptr .align 1 _Z17matrix_addition_CPfS_S_i_param_1,
	.param .u64 .ptr .align 1 _Z17matrix_addition_CPfS_S_i_param_2,
	.param .u32 _Z17matrix_addition_CPfS_S_i_param_3
)
{
	.reg .pred 	%p<12>;
	.reg .b32 	%r<37>;
	.reg .b32 	%f<88>;
	.reg .b64 	%rd<26>;

	ld.param.u64 	%rd7, [_Z17matrix_addition_CPfS_S_i_param_0];
	ld.param.u64 	%rd8, [_Z17matrix_addition_CPfS_S_i_param_1];
	ld.param.u64 	%rd9, [_Z17matrix_addition_CPfS_S_i_param_2];
	ld.param.u32 	%r23, [_Z17matrix_addition_CPfS_S_i_param_3];
	cvta.to.global.u64 	%rd1, %rd7;
	cvta.to.global.u64 	%rd2, %rd9;
	cvta.to.global.u64 	%rd3, %rd8;
	mov.u32 	%r24, %ctaid.x;
	mov.u32 	%r25, %ntid.x;
	mov.u32 	%r26, %tid.x;
	mad.lo.s32 	%r1, %r24, %r25, %r26;
	setp.ge.s32 	%p1, %r1, %r23;
	setp.lt.s32 	%p2, %r23, 1;
	or.pred  	%p3, %p1, %p2;
	@%p3 bra 	$L__BB1_13;
	mul.lo.s32 	%r2, %r23, %r1;
	and.b32  	%r3, %r23, 15;
	setp.lt.u32 	%p4, %r23, 16;
	mov.b32 	%r33, 0;
	@%p4 bra 	$L__BB1_4;
	and.b32  	%r33, %r23, 2147483632;
	neg.s32 	%r31, %r33;
	add.s64 	%rd4, %rd3, 32;
	add.s64 	%rd5, %rd2, 32;
	add.s64 	%rd6, %rd1, 32;
	mov.u32 	%r30, %r2;
$L__BB1_3:
	.pragma "nounroll";
	mul.wide.s32 	%rd10, %r30, 4;
	add.s64 	%rd11, %rd4, %rd10;
	add.s64 	%rd12, %rd5, %rd10;
	add.s64 	%rd13, %rd6, %rd10;
	ld.global.f32 	%f1, [%rd11+-32];
	ld.global.f32 	%f2, [%rd12+-32];
	add.f32 	%f3, %f1, %f2;
	st.global.f32 	[%rd13+-32], %f3;
	ld.global.f32 	%f4, [%rd11+-28];
	ld.global.f32 	%f5, [%rd12+-28];
	add.f32 	%f6, %f4, %f5;
	st.global.f32 	[%rd13+-28], %f6;
	ld.global.f32 	%f7, [%rd11+-24];
	ld.global.f32 	%f8, [%rd12+-24];
	add.f32 	%f9, %f7, %f8;
	st.global.f32 	[%rd13+-24], %f9;
	ld.global.f32 	%f10, [%rd11+-20];
	ld.global.f32 	%f11, [%rd12+-20];
	add.f32 	%f12, %f10, %f11;
	st.global.f32 	[%rd13+-20], %f12;
	ld.global.f32 	%f13, [%rd11+-16];
	ld.global.f32 	%f14, [%rd12+-16];
	add.f32 	%f15, %f13, %f14;
	st.global.f32 	[%rd13+-16], %f15;
	ld.global.f32 	%f16, [%rd11+-12];
	ld.global.f32 	%f17, [%rd12+-12];
	add.f32 	%f18, %f16, %f17;
	st.global.f32 	[%rd13+-12], %f18;
	ld.global.f32 	%f19, [%rd11+-8];
	ld.global.f32 	%f20, [%rd12+-8];
	add.f32 	%f21, %f19, %f20;
	st.global.f32 	[%rd13+-8], %f21;
	ld.global.f32 	%f22, [%rd11+-4];
	ld.global.f32 	%f23, [%rd12+-4];
	add.f32 	%f24, %f22, %f23;
	st.global.f32 	[%rd13+-4], %f24;
	ld.global.f32 	%f25, [%rd11];
	ld.global.f32 	%f26, [%rd12];
	add.f32 	%f27, %f25, %f26;
	st.global.f32 	[%rd13], %f27;
	ld.global.f32 	%f28, [%rd11+4];
	ld.global.f32 	%f29, [%rd12+4];
	add.f32 	%f30, %f28, %f29;
	st.global.f32 	[%rd13+4], %f30;
	ld.global.f32 	%f31, [%rd11+8];
	ld.global.f32 	%f32, [%rd12+8];
	add.f32 	%f33, %f31, %f32;
	st.global.f32 	[%rd13+8], %f33;
	ld.global.f32 	%f34, [%rd11+12];
	ld.global.f32 	%f35, [%rd12+12];
	add.f32 	%f36, %f34, %f35;
	st.global.f32 	[%rd13+12], %f36;
	ld.global.f32 	%f37, [%rd11+16];
	ld.global.f32 	%f38, [%rd12+16];
	add.f32 	%f39, %f37, %f38;
	st.global.f32 	[%rd13+16], %f39;
	ld.global.f32 	%f40, [%rd11+20];
	ld.global.f32 	%f41, [%rd12+20];
	add.f32 	%f42, %f40, %f41;
	st.global.f32 	[%rd13+20], %f42;
	ld.global.f32 	%f43, [%rd11+24];
	ld.global.f32 	%f44, [%rd12+24];
	add.f32 	%f45, %f43, %f44;
	st.global.f32 	[%rd13+24], %f45;
	ld.global.f32 	%f46, [%rd11+28];
	ld.global.f32 	%f47, [%rd12+28];
	add.f32 	%f48, %f46, %f47;
	st.global.f32 	[%rd13+28], %f48;
	add.s32 	%r31, %r31, 16;
	add.s32 	%r30, %r30, 16;
	setp.ne.s32 	%p5, %r31, 0;
	@%p5 bra 	$L__BB1_3;
$L__BB1_4:
	setp.eq.s32 	%p6, %r3, 0;
	@%p6 bra 	$L__BB1_13;
	and.b32  	%r11, %r23, 7;
	setp.lt.u32 	%p7, %r3, 8;
	@%p7 bra 	$L__BB1_7;
	add.s32 	%r28, %r33, %r2;
	mul.wide.s32 	%rd14, %r28, 4;
	add.s64 	%rd15, %rd3, %rd14;
	ld.global.f32 	%f49, [%rd15];
	add.s64 	%rd16, %rd2, %rd14;
	ld.global.f32 	%f50, [%rd16];
	add.f32 	%f51, %f49, %f50;
	add.s64 	%rd17, %rd1, %rd14;
	st.global.f32 	[%rd17], %f51;
	ld.global.f32 	%f52, [%rd15+4];
	ld.global.f32 	%f53, [%rd16+4];
	add.f32 	%f54, %f52, %f53;
	st.global.f32 	[%rd17+4], %f54;
	ld.global.f32 	%f55, [%rd15+8];
	ld.global.f32 	%f56, [%rd16+8];
	add.f32 	%f57, %f55, %f56;
	st.global.f32 	[%rd17+8], %f57;
	ld.global.f32 	%f58, [%rd15+12];
	ld.global.f32 	%f59, [%rd16+12];
	add.f32 	%f60, %f58, %f59;
	st.global.f32 	[%rd17+12], %f60;
	ld.global.f32 	%f61, [%rd15+16];
	ld.global.f32 	%f62, [%rd16+16];
	add.f32 	%f63, %f61, %f62;
	st.global.f32 	[%rd17+16], %f63;
	ld.global.f32 	%f64, [%rd15+20];
	ld.global.f32 	%f65, [%rd16+20];
	add.f32 	%f66, %f64, %f65;
	st.global.f32 	[%rd17+20], %f66;
	ld.global.f32 	%f67, [%rd15+24];
	ld.global.f32 	%f68, [%rd16+24];
	add.f32 	%f69, %f67, %f68;
	st.global.f32 	[%rd17+24], %f69;
	ld.global.f32 	%f70, [%rd15+28];
	ld.global.f32 	%f71, [%rd16+28];
	add.f32 	%f72, %f70, %f71;
	st.global.f32 	[%rd17+28], %f72;
	add.s32 	%r33, %r33, 8;
$L__BB1_7:
	setp.eq.s32 	%p8, %r11, 0;
	@%p8 bra 	$L__BB1_13;
	and.b32  	%r14, %r23, 3;
	setp.lt.u32 	%p9, %r11, 4;
	@%p9 bra 	$L__BB1_10;
	add.s32 	%r29, %r33, %r2;
	mul.wide.s32 	%rd18, %r29, 4;
	add.s64 	%rd19, %rd3, %rd18;
	ld.global.f32 	%f73, [%rd19];
	add.s64 	%rd20, %rd2, %rd18;
	ld.global.f32 	%f74, [%rd20];
	add.f32 	%f75, %f73, %f74;
	add.s64 	%rd21, %rd1, %rd18;
	st.global.f32 	[%rd21], %f75;
	ld.global.f32 	%f76, [%rd19+4];
	ld.global.f32 	%f77, [%rd20+4];
	add.f32 	%f78, %f76, %f77;
	st.global.f32 	[%rd21+4], %f78;
	ld.global.f32 	%f79, [%rd19+8];
	ld.global.f32 	%f80, [%rd20+8];
	add.f32 	%f81, %f79, %f80;
	st.global.f32 	[%rd21+8], %f81;
	ld.global.f32 	%f82, [%rd19+12];
	ld.global.f32 	%f83, [%rd20+12];
	add.f32 	%f84, %f82, %f83;
	st.global.f32 	[%rd21+12], %f84;
	add.s32 	%r33, %r33, 4;
$L__BB1_10:
	setp.eq.s32 	%p10, %r14, 0;
	@%p10 bra 	$L__BB1_13;
	add.s32 	%r36, %r33, %r2;
	neg.s32 	%r35, %r14;
$L__BB1_12:
	.pragma "nounroll";
	mul.wide.s32 	%rd22, %r36, 4;
	add.s64 	%rd23, %rd1, %rd22;
	add.s64 	%rd24, %rd2, %rd22;
	add.s64 	%rd25, %rd3, %rd22;
	ld.global.f32 	%f85, [%rd25];
	ld.global.f32 	%f86, [%rd24];
	add.f32 	%f87, %f85, %f86;
	st.global.f32 	[%rd23], %f87;
	add.s32 	%r36, %r36, 1;
	add.s32 	%r35, %r35, 1;
	setp.ne.s32 	%p11, %r35, 0;
	@%p11 bra 	$L__BB1_12;
$L__BB1_13:
	ret;

}
	// .globl	_Z17matrix_addition_DPfS_S_i
.visible .entry _Z17matrix_addition_DPfS_S_i(
	.param .u64 .ptr .align 1 _Z17matrix_addition_DPfS_S_i_param_0,
	.param .u64 .ptr .align 1 _Z17matrix_addition_DPfS_S_i_param_1,
	.param .u64 .ptr .align 1 _Z17matrix_addition_DPfS_S_i_param_2,
	.param .u32 _Z17matrix_addition_DPfS_S_i_param_3
)
{
	.reg .pred 	%p<12>;
	.reg .b32 	%r<38>;
	.reg .b32 	%f<88>;
	.reg .b64 	%rd<101>;

	ld.param.u64 	%rd4, [_Z17matrix_addition_DPfS_S_i_param_0];
	ld.param.u64 	%rd5, [_Z17matrix_addition_DPfS_S_i_param_1];
	ld.param.u64 	%rd6, [_Z17matrix_addition_DPfS_S_i_param_2];
	ld.param.u32 	%r23, [_Z17matrix_addition_DPfS_S_i_param_3];
	cvta.to.global.u64 	%rd1, %rd4;
	cvta.to.global.u64 	%rd2, %rd6;
	cvta.to.global.u64 	%rd3, %rd5;
	mov.u32 	%r24, %ctaid.x;
	mov.u32 	%r25, %ntid.x;
	mov.u32 	%r26, %tid.x;
	mad.lo.s32 	%r1, %r24, %r25, %r26;
	setp.ge.s32 	%p1, %r1, %r23;
	setp.lt.s32 	%p2, %r23, 1;
	or.pred  	%p3, %p1, %p2;
	@%p3 bra 	$L__BB2_13;
	add.s32 	%r28, %r23, -1;
	and.b32  	%r2, %r23, 15;
	setp.lt.u32 	%p4, %r28, 15;
	mov.b32 	%r34, 0;
	@%p4 bra 	$L__BB2_4;
	and.b32  	%r34, %r23, 2147483632;
	neg.s32 	%r32, %r34;
	shl.b32 	%r5, %r23, 4;
	mul.wide.u32 	%rd11, %r23, 4;
	mov.u32 	%r31, %r1;
$L__BB2_3:
	.pragma "nounroll";
	mul.wide.s32 	%rd7, %r31, 4;
	add.s64 	%rd8, %rd3, %rd7;
	ld.global.f32 	%f1, [%rd8];
	add.s64 	%rd9, %rd2, %rd7;
	ld.global.f32 	%f2, [%rd9];
	add.f32 	%f3, %f1, %f2;
	add.s64 	%rd10, %rd1, %rd7;
	st.global.f32 	[%rd10], %f3;
	add.s64 	%rd12, %rd8, %rd11;
	ld.global.f32 	%f4, [%rd12];
	add.s64 	%rd13, %rd9, %rd11;
	ld.global.f32 	%f5, [%rd13];
	add.f32 	%f6, %f4, %f5;
	add.s64 	%rd14, %rd10, %rd11;
	st.global.f32 	[%rd14], %f6;
	add.s64 	%rd15, %rd12, %rd11;
	ld.global.f32 	%f7, [%rd15];
	add.s64 	%rd16, %rd13, %rd11;
	ld.global.f32 	%f8, [%rd16];
	add.f32 	%f9, %f7, %f8;
	add.s64 	%rd17, %rd14, %rd11;
	st.global.f32 	[%rd17], %f9;
	add.s64 	%rd18, %rd15, %rd11;
	ld.global.f32 	%f10, [%rd18];
	add.s64 	%rd19, %rd16, %rd11;
	ld.global.f32 	%f11, [%rd19];
	add.f32 	%f12, %f10, %f11;
	add.s64 	%rd20, %rd17, %rd11;
	st.global.f32 	[%rd20], %f12;
	add.s64 	%rd21, %rd18, %rd11;
	ld.global.f32 	%f13, [%rd21];
	add.s64 	%rd22, %rd19, %rd11;
	ld.global.f32 	%f14, [%rd22];
	add.f32 	%f15, %f13, %f14;
	add.s64 	%rd23, %rd20, %rd11;
	st.global.f32 	[%rd23], %f15;
	add.s64 	%rd24, %rd21, %rd11;
	ld.global.f32 	%f16, [%rd24];
	add.s64 	%rd25, %rd22, %rd11;
	ld.global.f32 	%f17, [%rd25];
	add.f32 	%f18, %f16, %f17;
	add.s64 	%rd26, %rd23, %rd11;
	st.global.f32 	[%rd26], %f18;
	add.s64 	%rd27, %rd24, %rd11;
	ld.global.f32 	%f19, [%rd27];
	add.s64 	%rd28, %rd25, %rd11;
	ld.global.f32 	%f20, [%rd28];
	add.f32 	%f21, %f19, %f20;
	add.s64 	%rd29, %rd26, %rd11;
	st.global.f32 	[%rd29], %f21;
	add.s64 	%rd30, %rd27, %rd11;
	ld.global.f32 	%f22, [%rd30];
	add.s64 	%rd31, %rd28, %rd11;
	ld.global.f32 	%f23, [%rd31];
	add.f32 	%f24, %f22, %f23;
	add.s64 	%rd32, %rd29, %rd11;
	st.global.f32 	[%rd32], %f24;
	add.s64 	%rd33, %rd30, %rd11;
	ld.global.f32 	%f25, [%rd33];
	add.s64 	%rd34, %rd31, %rd11;
	ld.global.f32 	%f26, [%rd34];
	add.f32 	%f27, %f25, %f26;
	add.s64 	%rd35, %rd32, %rd11;
	st.global.f32 	[%rd35], %f27;
	add.s64 	%rd36, %rd33, %rd11;
	ld.global.f32 	%f28, [%rd36];
	add.s64 	%rd37, %rd34, %rd11;
	ld.global.f32 	%f29, [%rd37];
	add.f32 	%f30, %f28, %f29;
	add.s64 	%rd38, %rd35, %rd11;
	st.global.f32 	[%rd38], %f30;
	add.s64 	%rd39, %rd36, %rd11;
	ld.global.f32 	%f31, [%rd39];
	add.s64 	%rd40, %rd37, %rd11;
	ld.global.f32 	%f32, [%rd40];
	add.f32 	%f33, %f31, %f32;
	add.s64 	%rd41, %rd38, %rd11;
	st.global.f32 	[%rd41], %f33;
	add.s64 	%rd42, %rd39, %rd11;
	ld.global.f32 	%f34, [%rd42];
	add.s64 	%rd43, %rd40, %rd11;
	ld.global.f32 	%f35, [%rd43];
	add.f32 	%f36, %f34, %f35;
	add.s64 	%rd44, %rd41, %rd11;
	st.global.f32 	[%rd44], %f36;
	add.s64 	%rd45, %rd42, %rd11;
	ld.global.f32 	%f37, [%rd45];
	add.s64 	%rd46, %rd43, %rd11;
	ld.global.f32 	%f38, [%rd46];
	add.f32 	%f39, %f37, %f38;
	add.s64 	%rd47, %rd44, %rd11;
	st.global.f32 	[%rd47], %f39;
	add.s64 	%rd48, %rd45, %rd11;
	ld.global.f32 	%f40, [%rd48];
	add.s64 	%rd49, %rd46, %rd11;
	ld.global.f32 	%f41, [%rd49];
	add.f32 	%f42, %f40, %f41;
	add.s64 	%rd50, %rd47, %rd11;
	st.global.f32 	[%rd50], %f42;
	add.s64 	%rd51, %rd48, %rd11;
	ld.global.f32 	%f43, [%rd51];
	add.s64 	%rd52, %rd49, %rd11;
	ld.global.f32 	%f44, [%rd52];
	add.f32 	%f45, %f43, %f44;
	add.s64 	%rd53, %rd50, %rd11;
	st.global.f32 	[%rd53], %f45;
	add.s64 	%rd54, %rd51, %rd11;
	ld.global.f32 	%f46, [%rd54];
	add.s64 	%rd55, %rd52, %rd11;
	ld.global.f32 	%f47, [%rd55];
	add.f32 	%f48, %f46, %f47;
	add.s64 	%rd56, %rd53, %rd11;
	st.global.f32 	[%rd56], %f48;
	add.s32 	%r32, %r32, 16;
	add.s32 	%r31, %r31, %r5;
	setp.ne.s32 	%p5, %r32, 0;
	@%p5 bra 	$L__BB2_3;
$L__BB2_4:
	setp.eq.s32 	%p6, %r2, 0;
	@%p6 bra 	$L__BB2_13;
	and.b32  	%r11, %r23, 7;
	setp.lt.u32 	%p7, %r2, 8;
	@%p7 bra 	$L__BB2_7;
	mad.lo.s32 	%r29, %r34, %r23, %r1;
	mul.wide.s32 	%rd57, %r29, 4;
	add.s64 	%rd58, %rd3, %rd57;
	ld.global.f32 	%f49, [%rd58];
	add.s64 	%rd59, %rd2, %rd57;
	ld.global.f32 	%f50, [%rd59];
	add.f32 	%f51, %f49, %f50;
	add.s64 	%rd60, %rd1, %rd57;
	st.global.f32 	[%rd60], %f51;
	mul.wide.u32 	%rd61, %r23, 4;
	add.s64 	%rd62, %rd58, %rd61;
	ld.global.f32 	%f52, [%rd62];
	add.s64 	%rd63, %rd59, %rd61;
	ld.global.f32 	%f53, [%rd63];
	add.f32 	%f54, %f52, %f53;
	add.s64 	%rd64, %rd60, %rd61;
	st.global.f32 	[%rd64], %f54;
	add.s64 	%rd65, %rd62, %rd61;
	ld.global.f32 	%f55, [%rd65];
	add.s64 	%rd66, %rd63, %rd61;
	ld.global.f32 	%f56, [%rd66];
	add.f32 	%f57, %f55, %f56;
	add.s64 	%rd67, %rd64, %rd61;
	st.global.f32 	[%rd67], %f57;
	add.s64 	%rd68, %rd65, %rd61;
	ld.global.f32 	%f58, [%rd68];
	add.s64 	%rd69, %rd66, %rd61;
	ld.global.f32 	%f59, [%rd69];
	add.f32 	%f60, %f58, %f59;
	add.s64 	%rd70, %rd67, %rd61;
	st.global.f32 	[%rd70], %f60;
	add.s64 	%rd71, %rd68, %rd61;
	ld.global.f32 	%f61, [%rd71];
	add.s64 	%rd72, %rd69, %rd61;
	ld.global.f32 	%f62, [%rd72];
	add.f32 	%f63, %f61, %f62;
	add.s64 	%rd73, %rd70, %rd61;
	st.global.f32 	[%rd73], %f63;
	add.s64 	%rd74, %rd71, %rd61;
	ld.global.f32 	%f64, [%rd74];
	add.s64 	%rd75, %rd72, %rd61;
	ld.global.f32 	%f65, [%rd75];
	add.f32 	%f66, %f64, %f65;
	add.s64 	%rd76, %rd73, %rd61;
	st.global.f32 	[%rd76], %f66;
	add.s64 	%rd77, %rd74, %rd61;
	ld.global.f32 	%f67, [%rd77];
	add.s64 	%rd78, %rd75, %rd61;
	ld.global.f32 	%f68, [%rd78];
	add.f32 	%f69, %f67, %f68;
	add.s64 	%rd79, %rd76, %rd61;
	st.global.f32 	[%rd79], %f69;
	add.s64 	%rd80, %rd77, %rd61;
	ld.global.f32 	%f70, [%rd80];
	add.s64 	%rd81, %rd78, %rd61;
	ld.global.f32 	%f71, [%rd81];
	add.f32 	%f72, %f70, %f71;
	add.s64 	%rd82, %rd79, %rd61;
	st.global.f32 	[%rd82], %f72;
	add.s32 	%r34, %r34, 8;
$L__BB2_7:
	setp.eq.s32 	%p8, %r11, 0;
	@%p8 bra 	$L__BB2_13;
	and.b32  	%r14, %r23, 3;
	setp.lt.u32 	%p9, %r11, 4;
	@%p9 bra 	$L__BB2_10;
	mad.lo.s32 	%r30, %r34, %r23, %r1;
	mul.wide.s32 	%rd83, %r30, 4;
	add.s64 	%rd84, %rd3, %rd83;
	ld.global.f32 	%f73, [%rd84];
	add.s64 	%rd85, %rd2, %rd83;
	ld.global.f32 	%f74, [%rd85];
	add.f32 	%f75, %f73, %f74;
	add.s64 	%rd86, %rd1, %rd83;
	st.global.f32 	[%rd86], %f75;
	mul.wide.u32 	%rd87, %r23, 4;
	add.s64 	%rd88, %rd84, %rd87;
	ld.global.f32 	%f76, [%rd88];
	add.s64 	%rd89, %rd85, %rd87;
	ld.global.f32 	%f77, [%rd89];
	add.f32 	%f78, %f76, %f77;
	add.s64 	%rd90, %rd86, %rd87;
	st.global.f32 	[%rd90], %f78;
	add.s64 	%rd91, %rd88, %rd87;
	ld.global.f32 	%f79, [%rd91];
	add.s64 	%rd92, %rd89, %rd87;
	ld.global.f32 	%f80, [%rd92];
	add.f32 	%f81, %f79, %f80;
	add.s64 	%rd93, %rd90, %rd87;
	st.global.f32 	[%rd93], %f81;
	add.s64 	%rd94, %rd91, %rd87;
	ld.global.f32 	%f82, [%rd94];
	add.s64 	%rd95, %rd92, %rd87;
	ld.global.f32 	%f83, [%rd95];
	add.f32 	%f84, %f82, %f83;
	add.s64 	%rd96, %rd93, %rd87;
	st.global.f32 	[%rd96], %f84;
	add.s32 	%r34, %r34, 4;
$L__BB2_10:
	setp.eq.s32 	%p10, %r14, 0;
	@%p10 bra 	$L__BB2_13;
	mad.lo.s32 	%r37, %r34, %r23, %r1;
	neg.s32 	%r36, %r14;
$L__BB2_12:
	.pragma "nounroll";
	mul.wide.s32 	%rd97, %r37, 4;
	add.s64 	%rd98, %rd1, %rd97;
	add.s64 	%rd99, %rd2, %rd97;
	add.s64 	%rd100, %rd3, %rd97;
	ld.global.f32 	%f85, [%rd100];
	ld.global.f32 	%f86, [%rd99];
	add.f32 	%f87, %f85, %f86;
	st.global.f32 	[%rd98], %f87;
	add.s32 	%r37, %r37, %r23;
	add.s32 	%r36, %r36, 1;
	setp.ne.s32 	%p11, %r36, 0;
	@%p11 bra 	$L__BB2_12;
$L__BB2_13:
	ret;

}


// ===== COMPILED SASS (sm_100) =====

	.target	sm_100

	.elftype	@"ET_EXEC"


//--------------------- .note.nv.tkinfo           --------------------------
	.section	.note.nv.tkinfo,"",@"SHT_NOTE"
	.sectionflags	@"SHF_NOTE_NV_TKINFO"
	.tkinfo
        /*0018*/ 	.word	0x00000002
        /*0030*/ 	.string	""
        /*0030*/ 	.string	"ptxas"
        /*0030*/ 	.string	"Cuda compilation tools, release 13.0, V13.0.88"
        /*0030*/ 	.string	"Build cuda_13.0.r13.0/compiler.36424714_0"
        /*0030*/ 	.string	"-arch sm_100 -m 64 "



//--------------------- .note.nv.cuinfo           --------------------------
	.section	.note.nv.cuinfo,"",@"SHT_NOTE"
	.sectionflags	@"SHF_NOTE_NV_CUINFO"
        /*0018*/ 	.short	0x0002
        /*001a*/ 	.short	0x0064
        /*001c*/ 	.short	0x0082
	.zero		2


//--------------------- .nv.info                  --------------------------
	.section	.nv.info,"",@"SHT_CUDA_INFO"
	.align	4


	//----- nvinfo : EIATTR_REGCOUNT
	.align		4
        /*0000*/ 	.byte	0x04, 0x2f
        /*0002*/ 	.short	(.L_1 - .L_0)
	.align		4
.L_0:
        /*0004*/ 	.word	index@(_Z17matrix_addition_BPfS_S_i)
        /*0008*/ 	.word	0x0000000c


	//----- nvinfo : EIATTR_FRAME_SIZE
	.align		4
.L_1:
        /*000c*/ 	.byte	0x04, 0x11
        /*000e*/ 	.short	(.L_3 - .L_2)
	.align		4
.L_2:
        /*0010*/ 	.word	index@(_Z17matrix_addition_BPfS_S_i)
        /*0014*/ 	.word	0x00000000


	//----- nvinfo : EIATTR_REGCOUNT
	.align		4
.L_3:
        /*0018*/ 	.byte	0x04, 0x2f
        /*001a*/ 	.short	(.L_5 - .L_4)
	.align		4
.L_4:
        /*001c*/ 	.word	index@(_Z17matrix_addition_CPfS_S_i)
        /*0020*/ 	.word	0x00000016


	//----- nvinfo : EIATTR_FRAME_SIZE
	.align		4
.L_5:
        /*0024*/ 	.byte	0x04, 0x11
        /*0026*/ 	.short	(.L_7 - .L_6)
	.align		4
.L_6:
        /*0028*/ 	.word	index@(_Z17matrix_addition_CPfS_S_i)
        /*002c*/ 	.word	0x00000000


	//----- nvinfo : EIATTR_REGCOUNT
	.align		4
.L_7:
        /*0030*/ 	.byte	0x04, 0x2f
        /*0032*/ 	.short	(.L_9 - .L_8)
	.align		4
.L_8:
        /*0034*/ 	.word	index@(_Z17matrix_addition_DPfS_S_i)
        /*0038*/ 	.word	0x0000001c


	//----- nvinfo : EIATTR_FRAME_SIZE
	.align		4
.L_9:
        /*003c*/ 	.byte	0x04, 0x11
        /*003e*/ 	.short	(.L_11 - .L_10)
	.align		4
.L_10:
        /*0040*/ 	.word	index@(_Z17matrix_addition_DPfS_S_i)
        /*0044*/ 	.word	0x00000000


	//----- nvinfo : EIATTR_MIN_STACK_SIZE
	.align		4
.L_11:
        /*0048*/ 	.byte	0x04, 0x12
        /*004a*/ 	.short	(.L_13 - .L_12)
	.align		4
.L_12:
        /*004c*/ 	.word	index@(_Z17matrix_addition_DPfS_S_i)
        /*0050*/ 	.word	0x00000000


	//----- nvinfo : EIATTR_MIN_STACK_SIZE
	.align		4
.L_13:
        /*0054*/ 	.byte	0x04, 0x12
        /*0056*/ 	.short	(.L_15 - .L_14)
	.align		4
.L_14:
        /*0058*/ 	.word	index@(_Z17matrix_addition_CPfS_S_i)
        /*005c*/ 	.word	0x00000000


	//----- nvinfo : EIATTR_MIN_STACK_SIZE
	.align		4
.L_15:
        /*0060*/ 	.byte	0x04, 0x12
        /*0062*/ 	.short	(.L_17 - .L_16)
	.align		4
.L_16:
        /*0064*/ 	.word	index@(_Z17matrix_addition_BPfS_S_i)
        /*0068*/ 	.word	0x00000000
.L_17:


//--------------------- .nv.compat                --------------------------
	.section	.nv.compat,"",@"SHT_CUDA_COMPAT_INFO"
	.align	4
        /*0000*/ 	.byte	0x02, 0x09, 0x00, 0x00, 0x02, 0x02, 0x01, 0x00, 0x02, 0x05, 0x05, 0x00, 0x03, 0x07, 0x01, 0x01
        /*0010*/ 	.byte	0x02, 0x03, 0x00, 0x00, 0x02, 0x06, 0x01, 0x00, 0x04, 0x0b, 0x08, 0x00, 0x09, 0x00, 0x00, 0x00
        /*0020*/ 	.byte	0x00, 0x00, 0x00, 0x00


//--------------------- .nv.info._Z17matrix_addition_DPfS_S_i --------------------------
	.section	.nv.info._Z17matrix_addition_DPfS_S_i,"",@"SHT_CUDA_INFO"
	.sectionflags	@""
	.align	4


	//----- nvinfo : EIATTR_CUDA_API_VERSION
	.align		4
        /*0000*/ 	.byte	0x04, 0x37
        /*0002*/ 	.short	(.L_19 - .L_18)
.L_18:
        /*0004*/ 	.word	0x00000082


	//----- nvinfo : EIATTR_KPARAM_INFO
	.align		4
.L_19:
        /*0008*/ 	.byte	0x04, 0x17
        /*000a*/ 	.short	(.L_21 - .L_20)
.L_20:
        /*000c*/ 	.word	0x00000000
        /*0010*/ 	.short	0x0003
        /*0012*/ 	.short	0x0018
        /*0014*/ 	.byte	0x00, 0xf0, 0x11, 0x00


	//----- nvinfo : EIATTR_KPARAM_INFO
	.align		4
.L_21:
        /*0018*/ 	.byte	0x04, 0x17
        /*001a*/ 	.short	(.L_23 - .L_22)
.L_22:
        /*001c*/ 	.word	0x00000000
        /*0020*/ 	.short	0x0002
        /*0022*/ 	.short	0x0010
        /*0024*/ 	.byte	0x00, 0xf5, 0x21, 0x00


	//----- nvinfo : EIATTR_KPARAM_INFO
	.align		4
.L_23:
        /*0028*/ 	.byte	0x04, 0x17
        /*002a*/ 	.short	(.L_25 - .L_24)
.L_24:
        /*002c*/ 	.word	0x00000000
        /*0030*/ 	.short	0x0001
        /*0032*/ 	.short	0x0008
        /*0034*/ 	.byte	0x00, 0xf5, 0x21, 0x00


	//----- nvinfo : EIATTR_KPARAM_INFO
	.align		4
.L_25:
        /*0038*/ 	.byte	0x04, 0x17
        /*003a*/ 	.short	(.L_27 - .L_26)
.L_26:
        /*003c*/ 	.word	0x00000000
        /*0040*/ 	.short	0x0000
        /*0042*/ 	.short	0x0000
        /*0044*/ 	.byte	0x00, 0xf5, 0x21, 0x00


	//----- nvinfo : EIATTR_SPARSE_MMA_MASK
	.align		4
.L_27:
        /*0048*/ 	.byte	0x03, 0x50
        /*004a*/ 	.short	0x0000


	//----- nvinfo : EIATTR_MAXREG_COUNT
	.align		4
        /*004c*/ 	.byte	0x03, 0x1b
        /*004e*/ 	.short	0x00ff


	//----- nvinfo : EIATTR_MERCURY_ISA_VERSION
	.align		4
        /*0050*/ 	.byte	0x03, 0x5f
        /*0052*/ 	.short	0x0101


	//----- nvinfo : EIATTR_VRC_CTA_INIT_COUNT
	.align		4
        /*0054*/ 	.byte	0x02, 0x4a
	.zero		1
	.zero		1


	//----- nvinfo : EIATTR_EXIT_INSTR_OFFSETS
	.align		4
        /*0058*/ 	.byte	0x04, 0x1c
        /*005a*/ 	.short	(.L_29 - .L_28)


	//   ....[0]....
.L_28:
        /*005c*/ 	.word	0x00000080


	//   ....[1]....
        /*0060*/ 	.word	0x000008a0


	//   ....[2]....
        /*0064*/ 	.word	0x00000cc0


	//   ....[3]....
        /*0068*/ 	.word	0x00000f20


	//   ....[4]....
        /*006c*/ 	.word	0x00001030


	//----- nvinfo : EIATTR_CBANK_PARAM_SIZE
	.align		4
.L_29:
        /*0070*/ 	.byte	0x03, 0x19
        /*0072*/ 	.short	0x001c


	//----- nvinfo : EIATTR_PARAM_CBANK
	.align		4
        /*0074*/ 	.byte	0x04, 0x0a
        /*0076*/ 	.short	(.L_31 - .L_30)
	.align		4
.L_30:
        /*0078*/ 	.word	index@(.nv.constant0._Z17matrix_addition_DPfS_S_i)
        /*007c*/ 	.short	0x0380
        /*007e*/ 	.short	0x001c


	//----- nvinfo : EIATTR_SW_WAR
	.align		4
.L_31:
        /*0080*/ 	.byte	0x04, 0x36
        /*0082*/ 	.short	(.L_33 - .L_32)
.L_32:
        /*0084*/ 	.word	0x00000008
.L_33:


//--------------------- .nv.info._Z17matrix_addition_CPfS_S_i --------------------------
	.section	.nv.info._Z17matrix_addition_CPfS_S_i,"",@"SHT_CUDA_INFO"
	.sectionflags	@""
	.align	4


	//----- nvinfo : EIATTR_CUDA_API_VERSION
	.align		4
        /*0000*/ 	.byte	0x04, 0x37
        /*0002*/ 	.short	(.L_35 - .L_34)
.L_34:
        /*0004*/ 	.word	0x00000082


	//----- nvinfo : EIATTR_KPARAM_INFO
	.align		4
.L_35:
        /*0008*/ 	.byte	0x04, 0x17
        /*000a*/ 	.short	(.L_37 - .L_36)
.L_36:
        /*000c*/ 	.word	0x00000000
        /*0010*/ 	.short	0x0003
        /*0012*/ 	.short	0x0018
        /*0014*/ 	.byte	0x00, 0xf0, 0x11, 0x00


	//----- nvinfo : EIATTR_KPARAM_INFO
	.align		4
.L_37:
        /*0018*/ 	.byte	0x04, 0x17
        /*001a*/ 	.short	(.L_39 - .L_38)
.L_38:
        /*001c*/ 	.word	0x00000000
        /*0020*/ 	.short	0x0002
        /*0022*/ 	.short	0x0010
        /*0024*/ 	.byte	0x00, 0xf5, 0x21, 0x00


	//----- nvinfo : EIATTR_KPARAM_INFO
	.align		4
.L_39:
        /*0028*/ 	.byte	0x04, 0x17
        /*002a*/ 	.short	(.L_41 - .L_40)
.L_40:
        /*002c*/ 	.word	0x00000000
        /*0030*/ 	.short	0x0001
        /*0032*/ 	.short	0x0008
        /*0034*/ 	.byte	0x00, 0xf5, 0x21, 0x00


	//----- nvinfo : EIATTR_KPARAM_INFO
	.align		4
.L_41:
        /*0038*/ 	.byte	0x04, 0x17
        /*003a*/ 	.short	(.L_43 - .L_42)
.L_42:
        /*003c*/ 	.word	0x00000000
        /*0040*/ 	.short	0x0000
        /*0042*/ 	.short	0x0000
        /*0044*/ 	.byte	0x00, 0xf5, 0x21, 0x00


	//----- nvinfo : EIATTR_SPARSE_MMA_MASK
	.align		4
.L_43:
        /*0048*/ 	.byte	0x03, 0x50
        /*004a*/ 	.short	0x0000


	//----- nvinfo : EIATTR_MAXREG_COUNT
	.align		4
        /*004c*/ 	.byte	0x03, 0x1b
        /*004e*/ 	.short	0x00ff


	//----- nvinfo : EIATTR_MERCURY_ISA_VERSION
	.align		4
        /*0050*/ 	.byte	0x03, 0x5f
        /*0052*/ 	.short	0x0101


	//----- nvinfo : EIATTR_VRC_CTA_INIT_COUNT
	.align		4
        /*0054*/ 	.byte	0x02, 0x4a
	.zero		1
	.zero		1


	//----- nvinfo : EIATTR_EXIT_INSTR_OFFSETS
	.align		4
        /*0058*/ 	.byte	0x04, 0x1c
        /*005a*/ 	.short	(.L_45 - .L_44)


	//   ....[0]....
.L_44:
        /*005c*/ 	.word	0x00000080


	//   ....[1]....
        /*0060*/ 	.word	0x00000680


	//   ....[2]....
        /*0064*/ 	.word	0x00000950


	//   ....[3]....
        /*0068*/ 	.word	0x00000b20


	//   ....[4]....
        /*006c*/ 	.word	0x00000c30


	//----- nvinfo : EIATTR_CBANK_PARAM_SIZE
	.align		4
.L_45:
        /*0070*/ 	.byte	0x03, 0x19
        /*0072*/ 	.short	0x001c


	//----- nvinfo : EIATTR_PARAM_CBANK
	.align		4
        /*0074*/ 	.byte	0x04, 0x0a
        /*0076*/ 	.short	(.L_47 - .L_46)
	.align		4
.L_46:
        /*0078*/ 	.word	index@(.nv.constant0._Z17matrix_addition_CPfS_S_i)
        /*007c*/ 	.short	0x0380
        /*007e*/ 	.short	0x001c


	//----- nvinfo : EIATTR_SW_WAR
	.align		4
.L_47:
        /*0080*/ 	.byte	0x04, 0x36
        /*0082*/ 	.short	(.L_49 - .L_48)
.L_48:
        /*0084*/ 	.word	0x00000008
.L_49:


//--------------------- .nv.info._Z17matrix_addition_BPfS_S_i --------------------------
	.section	.nv.info._Z17matrix_addition_BPfS_S_i,"",@"SHT_CUDA_INFO"
	.sectionflags	@""
	.align	4


	//----- nvinfo : EIATTR_CUDA_API_VERSION
	.align		4
        /*0000*/ 	.byte	0x04, 0x37
        /*0002*/ 	.short	(.L_51 - .L_50)
.L_50:
        /*0004*/ 	.word	0x00000082


	//----- nvinfo : EIATTR_KPARAM_INFO
	.align		4
.L_51:
        /*0008*/ 	.byte	0x04, 0x17
        /*000a*/ 	.short	(.L_53 - .L_52)
.L_52:
        /*000c*/ 	.word	0x00000000
        /*0010*/ 	.short	0x0003
        /*0012*/ 	.short	0x0018
        /*0014*/ 	.byte	0x00, 0xf0, 0x11, 0x00


	//----- nvinfo : EIATTR_KPARAM_INFO
	.align		4
.L_53:
        /*0018*/ 	.byte	0x04, 0x17
        /*001a*/ 	.short	(.L_55 - .L_54)
.L_54:
        /*001c*/ 	.word	0x00000000
        /*0020*/ 	.short	0x0002
        /*0022*/ 	.short	0x0010
        /*0024*/ 	.byte	0x00, 0xf5, 0x21, 0x00


	//----- nvinfo : EIATTR_KPARAM_INFO
	.align		4
.L_55:
        /*0028*/ 	.byte	0x04, 0x17
        /*002a*/ 	.short	(.L_57 - .L_56)
.L_56:
        /*002c*/ 	.word	0x00000000
        /*0030*/ 	.short	0x0001
        /*0032*/ 	.short	0x0008
        /*0034*/ 	.byte	0x00, 0xf5, 0x21, 0x00


	//----- nvinfo : EIATTR_KPARAM_INFO
	.align		4
.L_57:
        /*0038*/ 	.byte	0x04, 0x17
        /*003a*/ 	.short	(.L_59 - .L_58)
.L_58:
        /*003c*/ 	.word	0x00000000
        /*0040*/ 	.short	0x0000
        /*0042*/ 	.short	0x0000
        /*0044*/ 	.byte	0x00, 0xf5, 0x21, 0x00


	//----- nvinfo : EIATTR_SPARSE_MMA_MASK
	.align		4
.L_59:
        /*0048*/ 	.byte	0x03, 0x50
        /*004a*/ 	.short	0x0000


	//----- nvinfo : EIATTR_MAXREG_COUNT
	.align		4
        /*004c*/ 	.byte	0x03, 0x1b
        /*004e*/ 	.short	0x00ff


	//----- nvinfo : EIATTR_MERCURY_ISA_VERSION
	.align		4
        /*0050*/ 	.byte	0x03, 0x5f
        /*0052*/ 	.short	0x0101


	//----- nvinfo : EIATTR_VRC_CTA_INIT_COUNT
	.align		4
        /*0054*/ 	.byte	0x02, 0x4a
	.zero		1
	.zero		1


	//----- nvinfo : EIATTR_EXIT_INSTR_OFFSETS
	.align		4
        /*0058*/ 	.byte	0x04, 0x1c
        /*005a*/ 	.short	(.L_61 - .L_60)


	//   ....[0]....
.L_60:
        /*005c*/ 	.word	0x000000c0


	//   ....[1]....
        /*0060*/ 	.word	0x00000190


	//----- nvinfo : EIATTR_CBANK_PARAM_SIZE
	.align		4
.L_61:
        /*0064*/ 	.byte	0x03, 0x19
        /*0066*/ 	.short	0x001c


	//----- nvinfo : EIATTR_PARAM_CBANK
	.align		4
        /*0068*/ 	.byte	0x04, 0x0a
        /*006a*/ 	.short	(.L_63 - .L_62)
	.align		4
.L_62:
        /*006c*/ 	.word	index@(.nv.constant0._Z17matrix_addition_BPfS_S_i)
        /*0070*/ 	.short	0x0380
        /*0072*/ 	.short	0x001c


	//----- nvinfo : EIATTR_SW_WAR
	.align		4
.L_63:
        /*0074*/ 	.byte	0x04, 0x36
        /*0076*/ 	.short	(.L_65 - .L_64)
.L_64:
        /*0078*/ 	.word	0x00000008
.L_65:


//--------------------- .nv.callgraph             --------------------------
	.section	.nv.callgraph,"",@"SHT_CUDA_CALLGRAPH"
	.align	4
	.sectionentsize	8
	.align		4
        /*0000*/ 	.word	0x00000000
	.align		4
        /*0004*/ 	.word	0xffffffff
	.align		4
        /*0008*/ 	.word	0x00000000
	.align		4
        /*000c*/ 	.word	0xfffffffe
	.align		4
        /*0010*/ 	.word	0x00000000
	.align		4
        /*0014*/ 	.word	0xfffffffd
	.align		4
        /*0018*/ 	.word	0x00000000
	.align		4
        /*001c*/ 	.word	0xfffffffc


//--------------------- .text._Z17matrix_addition_DPfS_S_i --------------------------
	.section	.text._Z17matrix_addition_DPfS_S_i,"ax",@progbits
	.align	128
        .global         _Z17matrix_addition_DPfS_S_i
        .type           _Z17matrix_addition_DPfS_S_i,@function
        .size           _Z17matrix_addition_DPfS_S_i,(.L_x_13 - _Z17matrix_addition_DPfS_S_i)
        .other          _Z17matrix_addition_DPfS_S_i,@"STO_CUDA_ENTRY STV_DEFAULT"
_Z17matrix_addition_DPfS_S_i:
.text._Z17matrix_addition_DPfS_S_i:
[----:B------:R-:W-:Y:S01]  /*0000*/  LDC R1, c[0x0][0x37c] ;  /* 0x0000df00ff017b82 */ /* 0x000fe20000000800 */
[----:B------:R-:W0:Y:S07]  /*0010*/  S2R R2, SR_TID.X ;  /* 0x0000000000027919 */ /* 0x000e2e0000002100 */
[----:B------:R-:W0:Y:S08]  /*0020*/  S2UR UR4, SR_CTAID.X ;  /* 0x00000000000479c3 */ /* 0x000e300000002500 */
[----:B------:R-:W0:Y:S08]  /*0030*/  LDC R3, c[0x0][0x360] ;  /* 0x0000d800ff037b82 */ /* 0x000e300000000800 */
[----:B------:R-:W1:Y:S01]  /*0040*/  LDC R0, c[0x0][0x398] ;  /* 0x0000e600ff007b82 */ /* 0x000e620000000800 */
[----:B0-----:R-:W-:Y:S01]  /*0050*/  IMAD R3, R3, UR4, R2 ;  /* 0x0000000403037c24 */ /* 0x001fe2000f8e0202 */
[----:B-1----:R-:W-:-:S04]  /*0060*/  ISETP.GE.AND P0, PT, R0, 0x1, PT ;  /* 0x000000010000780c */ /* 0x002fc80003f06270 */
[----:B------:R-:W-:-:S13]  /*0070*/  ISETP.GE.OR P0, PT, R3, R0, !P0 ;  /* 0x000000000300720c */ /* 0x000fda0004706670 */
[----:B------:R-:W-:Y:S05]  /*0080*/  @P0 EXIT ;  /* 0x000000000000094d */ /* 0x000fea0003800000 */
[C---:B------:R-:W-:Y:S01]  /*0090*/  IADD3 R2, PT, PT, R0.reuse, -0x1, RZ ;  /* 0xffffffff00027810 */ /* 0x040fe20007ffe0ff */
[----:B------:R-:W0:Y:S01]  /*00a0*/  LDCU.64 UR4, c[0x0][0x358] ;  /* 0x00006b00ff0477ac */ /* 0x000e220008000a00 */
[----:B------:R-:W-:Y:S02]  /*00b0*/  LOP3.LUT R20, R0, 0xf, RZ, 0xc0, !PT ;  /* 0x0000000f00147812 */ /* 0x000fe400078ec0ff */
[----:B------:R-:W-:Y:S01]  /*00c0*/  ISETP.GE.U32.AND P1, PT, R2, 0xf, PT ;  /* 0x0000000f0200780c */ /* 0x000fe20003f26070 */
[----:B------:R-:W-:Y:S01]  /*00d0*/  HFMA2 R2, -RZ, RZ, 0, 0 ;  /* 0x00000000ff027431 */ /* 0x000fe200000001ff */
[----:B------:R-:W-:-:S11]  /*00e0*/  ISETP.NE.AND P0, PT, R20, RZ, PT ;  /* 0x000000ff1400720c */ /* 0x000fd60003f05270 */
[----:B------:R-:W-:Y:S05]  /*00f0*/  @!P1 BRA `(.L_x_0) ;  /* 0x0000000400e89947 */ /* 0x000fea0003800000 */
[----:B------:R-:W-:Y:S02]  /*0100*/  LOP3.LUT R2, R0, 0x7ffffff0, RZ, 0xc0, !PT ;  /* 0x7ffffff000027812 */ /* 0x000fe400078ec0ff */
[----:B------:R-:W-:Y:S02]  /*0110*/  MOV R5, R3 ;  /* 0x0000000300057202 */ /* 0x000fe40000000f00 */
[----:B------:R-:W-:-:S07]  /*0120*/  IADD3 R4, PT, PT, -R2, RZ, RZ ;  /* 0x000000ff02047210 */ /* 0x000fce0007ffe1ff */
.L_x_1:
[----:B---3--:R-:W1:Y:S08]  /*0130*/  LDC.64 R14, c[0x0][0x388] ;  /* 0x0000e200ff0e7b82 */ /* 0x008e700000000a00 */
[----:B------:R-:W2:Y:S08]  /*0140*/  LDC.64 R16, c[0x0][0x390] ;  /* 0x0000e400ff107b82 */ /* 0x000eb00000000a00 */
[----:B------:R-:W3:Y:S01]  /*0150*/  LDC.64 R6, c[0x0][0x380] ;  /* 0x0000e000ff067b82 */ /* 0x000ee20000000a00 */
[----:B-1----:R-:W-:-:S05]  /*0160*/  IMAD.WIDE R14, R5, 0x4, R14 ;  /* 0x00000004050e7825 */ /* 0x002fca00078e020e */
[----:B0-----:R-:W4:Y:S01]  /*0170*/  LDG.E R8, desc[UR4][R14.64] ;  /* 0x000000040e087981 */ /* 0x001f22000c1e1900 */
[----:B--2---:R-:W-:-:S05]  /*0180*/  IMAD.WIDE R16, R5, 0x4, R16 ;  /* 0x0000000405107825 */ /* 0x004fca00078e0210 */
[----:B------:R-:W4:Y:S01]  /*0190*/  LDG.E R9, desc[UR4][R16.64] ;  /* 0x0000000410097981 */ /* 0x000f22000c1e1900 */
[----:B------:R-:W-:-:S04]  /*01a0*/  IMAD.WIDE.U32 R10, R0, 0x4, R14 ;  /* 0x00000004000a7825 */ /* 0x000fc800078e000e */
[----:B---3--:R-:W-:-:S04]  /*01b0*/  IMAD.WIDE R6, R5, 0x4, R6 ;  /* 0x0000000405067825 */ /* 0x008fc800078e0206 */
[----:B----4-:R-:W-:Y:S01]  /*01c0*/  FADD R21, R8, R9 ;  /* 0x0000000908157221 */ /* 0x010fe20000000000 */
[----:B------:R-:W-:-:S04]  /*01d0*/  IMAD.WIDE.U32 R8, R0, 0x4, R16 ;  /* 0x0000000400087825 */ /* 0x000fc800078e0010 */
[----:B------:R0:W-:Y:S04]  /*01e0*/  STG.E desc[UR4][R6.64], R21 ;  /* 0x0000001506007986 */ /* 0x0001e8000c101904 */
[----:B------:R-:W2:Y:S04]  /*01f0*/  LDG.E R18, desc[UR4][R10.64] ;  /* 0x000000040a127981 */ /* 0x000ea8000c1e1900 */
[----:B------:R-:W2:Y:S01]  /*0200*/  LDG.E R19, desc[UR4][R8.64] ;  /* 0x0000000408137981 */ /* 0x000ea2000c1e1900 */
[----:B------:R-:W-:-:S04]  /*0210*/  IMAD.WIDE.U32 R12, R0, 0x4, R6 ;  /* 0x00000004000c7825 */ /* 0x000fc800078e0006 */
[----:B------:R-:W-:-:S04]  /*0220*/  IMAD.WIDE.U32 R16, R0, 0x4, R10 ;  /* 0x0000000400107825 */ /* 0x000fc800078e000a */
[----:B------:R-:W-:-:S04]  /*0230*/  IMAD.WIDE.U32 R14, R0, 0x4, R8 ;  /* 0x00000004000e7825 */ /* 0x000fc800078e0008 */
[----:B--2---:R-:W-:-:S05]  /*0240*/  FADD R23, R18, R19 ;  /* 0x0000001312177221 */ /* 0x004fca0000000000 */
[----:B------:R1:W-:Y:S04]  /*0250*/  STG.E desc[UR4][R12.64], R23 ;  /* 0x000000170c007986 */ /* 0x0003e8000c101904 */
[----:B------:R-:W2:Y:S04]  /*0260*/  LDG.E R22, desc[UR4][R16.64] ;  /* 0x0000000410167981 */ /* 0x000ea8000c1e1900 */
[----:B------:R-:W2:Y:S01]  /*0270*/  LDG.E R25, desc[UR4][R14.64] ;  /* 0x000000040e197981 */ /* 0x000ea2000c1e1900 */
[----:B------:R-:W-:-:S04]  /*0280*/  IMAD.WIDE.U32 R18, R0, 0x4, R12 ;  /* 0x0000000400127825 */ /* 0x000fc800078e000c */
[----:B------:R-:W-:-:S04]  /*0290*/  IMAD.WIDE.U32 R10, R0, 0x4, R16 ;  /* 0x00000004000a7825 */ /* 0x000fc800078e0010 */
[----:B0-----:R-:W-:-:S04]  /*02a0*/  IMAD.WIDE.U32 R6, R0, 0x4, R14 ;  /* 0x0000000400067825 */ /* 0x001fc800078e000e */
[----:B--2---:R-:W-:-:S05]  /*02b0*/  FADD R25, R22, R25 ;  /* 0x0000001916197221 */ /* 0x004fca0000000000 */
[----:B------:R0:W-:Y:S04]  /*02c0*/  STG.E desc[UR4][R18.64], R25 ;  /* 0x0000001912007986 */ /* 0x0001e8000c101904 */
[----:B------:R-:W2:Y:S04]  /*02d0*/  LDG.E R21, desc[UR4][R10.64] ;  /* 0x000000040a157981 */ /* 0x000ea8000c1e1900 */
[----:B------:R-:W2:Y:S01]  /*02e0*/  LDG.E R22, desc[UR4][R6.64] ;  /* 0x0000000406167981 */ /* 0x000ea2000c1e1900 */
[----:B------:R-:W-:-:S04]  /*02f0*/  IMAD.WIDE.U32 R8, R0, 0x4, R18 ;  /* 0x0000000400087825 */ /* 0x000fc800078e0012 */
[----:B------:R-:W-:-:S04]  /*0300*/  IMAD.WIDE.U32 R16, R0, 0x4, R10 ;  /* 0x0000000400107825 */ /* 0x000fc800078e000a */
[----:B-1----:R-:W-:-:S04]  /*0310*/  IMAD.WIDE.U32 R12, R0, 0x4, R6 ;  /* 0x00000004000c7825 */ /* 0x002fc800078e0006 */
[----:B--2---:R-:W-:-:S05]  /*0320*/  FADD R21, R21, R22 ;  /* 0x0000001615157221 */ /* 0x004fca0000000000 */
        /* <DEDUP_REMOVED lines=8> */
[----:B------:R-:W3:Y:S04]  /*03b0*/  LDG.E R22, desc[UR4][R10.64] ;  /* 0x000000040a167981 */ /* 0x000ee8000c1e1900 */
[----:B0-----:R-:W3:Y:S01]  /*03c0*/  LDG.E R25, desc[UR4][R6.64] ;  /* 0x0000000406197981 */ /* 0x001ee2000c1e1900 */
[----:B------:R-:W-:-:S04]  /*03d0*/  IMAD.WIDE.U32 R18, R0, 0x4, R14 ;  /* 0x0000000400127825 */ /* 0x000fc800078e000e */
[----:B------:R-:W-:-:S04]  /*03e0*/  IMAD.WIDE.U32 R16, R0, 0x4, R10 ;  /* 0x0000000400107825 */ /* 0x000fc800078e000a */
[----:B-1----:R-:W-:-:S04]  /*03f0*/  IMAD.WIDE.U32 R8, R0, 0x4, R6 ;  /* 0x0000000400087825 */ /* 0x002fc800078e0006 */
[----:B---3--:R-:W-:-:S05]  /*0400*/  FADD R25, R22, R25 ;  /* 0x0000001916197221 */ /* 0x008fca0000000000 */
[----:B------:R0:W-:Y:S04]  /*0410*/  STG.E desc[UR4][R18.64], R25 ;  /* 0x0000001912007986 */ /* 0x0001e8000c101904 */
[----:B------:R-:W3:Y:S04]  /*0420*/  LDG.E R21, desc[UR4][R16.64] ;  /* 0x0000000410157981 */ /* 0x000ee8000c1e1900 */
[----:B------:R-:W3:Y:S01]  /*0430*/  LDG.E R22, desc[UR4][R8.64] ;  /* 0x0000000408167981 */ /* 0x000ee2000c1e1900 */
[----:B------:R-:W-:-:S04]  /*0440*/  IMAD.WIDE.U32 R12, R0, 0x4, R18 ;  /* 0x00000004000c7825 */ /* 0x000fc800078e0012 */
[----:B------:R-:W-:-:S04]  /*0450*/  IMAD.WIDE.U32 R10, R0, 0x4, R16 ;  /* 0x00000004000a7825 */ /* 0x000fc800078e0010 */
[----:B------:R-:W-:-:S04]  /*0460*/  IMAD.WIDE.U32 R6, R0, 0x4, R8 ;  /* 0x0000000400067825 */ /* 0x000fc800078e0008 */
[----:B---3--:R-:W-:-:S05]  /*0470*/  FADD R21, R21, R22 ;  /* 0x0000001615157221 */ /* 0x008fca0000000000 */
[----:B------:R1:W-:Y:S04]  /*0480*/  STG.E desc[UR4][R12.64], R21 ;  /* 0x000000150c007986 */ /* 0x0003e8000c101904 */
[----:B------:R-:W3:Y:S04]  /*0490*/  LDG.E R22, desc[UR4][R10.64] ;  /* 0x000000040a167981 */ /* 0x000ee8000c1e1900 */
[----:B--2---:R-:W3:Y:S01]  /*04a0*/  LDG.E R23, desc[UR4][R6.64] ;  /* 0x0000000406177981 */ /* 0x004ee2000c1e1900 */
[----:B------:R-:W-:-:S04]  /*04b0*/  IMAD.WIDE.U32 R14, R0, 0x4, R12 ;  /* 0x00000004000e7825 */ /* 0x000fc800078e000c */
[----:B------:R-:W-:-:S04]  /*04c0*/  IMAD.WIDE.U32 R16, R0, 0x4, R10 ;  /* 0x0000000400107825 */ /* 0x000fc800078e000a */
[----:B------:R-:W-:-:S04]  /*04d0*/  IMAD.WIDE.U32 R8, R0, 0x4, R6 ;  /* 0x0000000400087825 */ /* 0x000fc800078e0006 */
[----:B---3--:R-:W-:-:S05]  /*04e0*/  FADD R23, R22, R23 ;  /* 0x0000001716177221 */ /* 0x008fca0000000000 */
[----:B------:R2:W-:Y:S04]  /*04f0*/  STG.E desc[UR4][R14.64], R23 ;  /* 0x000000170e007986 */ /* 0x0005e8000c101904 */
[----:B------:R-:W3:Y:S04]  /*0500*/  LDG.E R22, desc[UR4][R16.64] ;  /* 0x0000000410167981 */ /* 0x000ee8000c1e1900 */
[----:B0-----:R-:W3:Y:S01]  /*0510*/  LDG.E R25, desc[UR4][R8.64] ;  /* 0x0000000408197981 */ /* 0x001ee2000c1e1900 */
[----:B------:R-:W-:-:S04]  /*0520*/  IMAD.WIDE.U32 R18, R0, 0x4, R14 ;  /* 0x0000000400127825 */ /* 0x000fc800078e000e */
[----:B------:R-:W-:-:S04]  /*0530*/  IMAD.WIDE.U32 R10, R0, 0x4, R16 ;  /* 0x00000004000a7825 */ /* 0x000fc800078e0010 */
[----:B------:R-:W-:-:S04]  /*0540*/  IMAD.WIDE.U32 R6, R0, 0x4, R8 ;  /* 0x0000000400067825 */ /* 0x000fc800078e0008 */
[----:B---3--:R-:W-:-:S05]  /*0550*/  FADD R25, R22, R25 ;  /* 0x0000001916197221 */ /* 0x008fca0000000000 */
[----:B------:R0:W-:Y:S04]  /*0560*/  STG.E desc[UR4][R18.64], R25 ;  /* 0x0000001912007986 */ /* 0x0001e8000c101904 */
[----:B-1----:R-:W3:Y:S04]  /*0570*/  LDG.E R21, desc[UR4][R10.64] ;  /* 0x000000040a157981 */ /* 0x002ee8000c1e1900 */
[----:B------:R-:W3:Y:S01]  /*0580*/  LDG.E R22, desc[UR4][R6.64] ;  /* 0x0000000406167981 */ /* 0x000ee2000c1e1900 */
[----:B------:R-:W-:-:S04]  /*0590*/  IMAD.WIDE.U32 R12, R0, 0x4, R18 ;  /* 0x00000004000c7825 */ /* 0x000fc800078e0012 */
[----:B--2---:R-:W-:-:S04]  /*05a0*/  IMAD.WIDE.U32 R14, R0, 0x4, R10 ;  /* 0x00000004000e7825 */ /* 0x004fc800078e000a */
[----:B------:R-:W-:-:S04]  /*05b0*/  IMAD.WIDE.U32 R8, R0, 0x4, R6 ;  /* 0x0000000400087825 */ /* 0x000fc800078e0006 */
[----:B---3--:R-:W-:-:S05]  /*05c0*/  FADD R21, R21, R22 ;  /* 0x0000001615157221 */ /* 0x008fca0000000000 */
        /* <DEDUP_REMOVED lines=11> */
[----:B-1----:R-:W-:-:S04]  /*0680*/  IMAD.WIDE.U32 R12, R0, 0x4, R10 ;  /* 0x00000004000c7825 */ /* 0x002fc800078e000a */
[----:B------:R-:W-:-:S04]  /*0690*/  IMAD.WIDE.U32 R8, R0, 0x4, R6 ;  /* 0x0000000400087825 */ /* 0x000fc800078e0006 */
        /* <DEDUP_REMOVED lines=23> */
[----:B------:R-:W2:Y:S04]  /*0810*/  LDG.E R10, desc[UR4][R10.64] ;  /* 0x000000040a0a7981 */ /* 0x000ea8000c1e1900 */
[----:B------:R-:W2:Y:S01]  /*0820*/  LDG.E R7, desc[UR4][R6.64] ;  /* 0x0000000406077981 */ /* 0x000ea2000c1e1900 */
[----:B------:R-:W-:-:S04]  /*0830*/  IADD3 R4, PT, PT, R4, 0x10, RZ ;  /* 0x0000001004047810 */ /* 0x000fc80007ffe0ff */
[----:B------:R-:W-:Y:S01]  /*0840*/  ISETP.NE.AND P1, PT, R4, RZ, PT ;  /* 0x000000ff0400720c */ /* 0x000fe20003f25270 */
[C---:B-1----:R-:W-:Y:S01]  /*0850*/  IMAD.WIDE.U32 R14, R0.reuse, 0x4, R18 ;  /* 0x00000004000e7825 */ /* 0x042fe200078e0012 */
[----:B------:R-:W-:-:S03]  /*0860*/  LEA R5, R0, R5, 0x4 ;  /* 0x0000000500057211 */ /* 0x000fc600078e20ff */
[----:B--2---:R-:W-:-:S05]  /*0870*/  FADD R17, R10, R7 ;  /* 0x000000070a117221 */ /* 0x004fca0000000000 */
[----:B------:R3:W-:Y:S03]  /*0880*/  STG.E desc[UR4][R14.64], R17 ;  /* 0x000000110e007986 */ /* 0x0007e6000c101904 */
[----:B------:R-:W-:Y:S05]  /*0890*/  @P1 BRA `(.L_x_1) ;  /* 0xfffffff800241947 */ /* 0x000fea000383ffff */
.L_x_0:
[----:B0-----:R-:W-:Y:S05]  /*08a0*/  @!P0 EXIT ;  /* 0x000000000000894d */ /* 0x001fea0003800000 */
[----:B------:R-:W-:Y:S02]  /*08b0*/  ISETP.GE.U32.AND P0, PT, R20, 0x8, PT ;  /* 0x000000081400780c */ /* 0x000fe40003f06070 */
[----:B---3--:R-:W-:-:S04]  /*08c0*/  LOP3.LUT R18, R0, 0x7, RZ, 0xc0, !PT ;  /* 0x0000000700127812 */ /* 0x008fc800078ec0ff */
[----:B------:R-:W-:-:S07]  /*08d0*/  ISETP.NE.AND P1, PT, R18, RZ, PT ;  /* 0x000000ff1200720c */ /* 0x000fce0003f25270 */
[----:B------:R-:W-:Y:S06]  /*08e0*/  @!P0 BRA `(.L_x_2) ;  /* 0x0000000000f48947 */ /* 0x000fec0003800000 */
[----:B------:R-:W0:Y:S01]  /*08f0*/  LDC.64 R4, c[0x0][0x388] ;  /* 0x0000e200ff047b82 */ /* 0x000e220000000a00 */
[----:B------:R-:W-:-:S07]  /*0900*/  IMAD R11, R2, R0, R3 ;  /* 0x00000000020b7224 */ /* 0x000fce00078e0203 */
[----:B------:R-:W1:Y:S08]  /*0910*/  LDC.64 R6, c[0x0][0x390] ;  /* 0x0000e400ff067b82 */ /* 0x000e700000000a00 */
[----:B------:R-:W2:Y:S01]  /*0920*/  LDC.64 R8, c[0x0][0x380] ;  /* 0x0000e000ff087b82 */ /* 0x000ea20000000a00 */
[----:B0-----:R-:W-:-:S05]  /*0930*/  IMAD.WIDE R4, R11, 0x4, R4 ;  /* 0x000000040b047825 */ /* 0x001fca00078e0204 */
[----:B------:R-:W3:Y:S01]  /*0940*/  LDG.E R10, desc[UR4][R4.64] ;  /* 0x00000004040a7981 */ /* 0x000ee2000c1e1900 */
[----:B-1----:R-:W-:-:S05]  /*0950*/  IMAD.WIDE R6, R11, 0x4, R6 ;  /* 0x000000040b067825 */ /* 0x002fca00078e0206 */
[----:B------:R-:W3:Y:S01]  /*0960*/  LDG.E R13, desc[UR4][R6.64] ;  /* 0x00000004060d7981 */ /* 0x000ee2000c1e1900 */
[----:B--2---:R-:W-:-:S04]  /*0970*/  IMAD.WIDE R8, R11, 0x4, R8 ;  /* 0x000000040b087825 */ /* 0x004fc800078e0208 */
[----:B---3--:R-:W-:Y:S01]  /*0980*/  FADD R19, R10, R13 ;  /* 0x0000000d0a137221 */ /* 0x008fe20000000000 */
[----:B------:R-:W-:-:S04]  /*0990*/  IMAD.WIDE.U32 R10, R0, 0x4, R4 ;  /* 0x00000004000a7825 */ /* 0x000fc800078e0004 */
[C---:B------:R-:W-:Y:S01]  /*09a0*/  IMAD.WIDE.U32 R12, R0.reuse, 0x4, R6 ;  /* 0x00000004000c7825 */ /* 0x040fe200078e0006 */
        /* <DEDUP_REMOVED lines=11> */
[----:B0-----:R-:W-:-:S04]  /*0a60*/  IMAD.WIDE.U32 R8, R0, 0x4, R4 ;  /* 0x0000000400087825 */ /* 0x001fc800078e0004 */
[----:B------:R-:W-:-:S04]  /*0a70*/  IMAD.WIDE.U32 R10, R0, 0x4, R6 ;  /* 0x00000004000a7825 */ /* 0x000fc800078e0006 */
        /* <DEDUP_REMOVED lines=10> */
[----:B-1----:R-:W3:Y:S01]  /*0b20*/  LDG.E R21, desc[UR4][R6.64] ;  /* 0x0000000406157981 */ /* 0x002ee2000c1e1900 */
        /* <DEDUP_REMOVED lines=12> */
[----:B--2---:R-:W2:Y:S04]  /*0bf0*/  LDG.E R19, desc[UR4][R4.64] ;  /* 0x0000000404137981 */ /* 0x004ea8000c1e1900 */
[----:B------:R-:W2:Y:S01]  /*0c00*/  LDG.E R20, desc[UR4][R6.64] ;  /* 0x0000000406147981 */ /* 0x000ea2000c1e1900 */
[----:B------:R-:W-:-:S04]  /*0c10*/  IMAD.WIDE.U32 R12, R0, 0x4, R16 ;  /* 0x00000004000c7825 */ /* 0x000fc800078e0010 */
[----:B------:R-:W-:-:S04]  /*0c20*/  IMAD.WIDE.U32 R8, R0, 0x4, R4 ;  /* 0x0000000400087825 */ /* 0x000fc800078e0004 */
[----:B------:R-:W-:-:S04]  /*0c30*/  IMAD.WIDE.U32 R10, R0, 0x4, R6 ;  /* 0x00000004000a7825 */ /* 0x000fc800078e0006 */
[----:B--2---:R-:W-:-:S05]  /*0c40*/  FADD R19, R19, R20 ;  /* 0x0000001413137221 */ /* 0x004fca0000000000 */
[----:B------:R2:W-:Y:S04]  /*0c50*/  STG.E desc[UR4][R12.64], R19 ;  /* 0x000000130c007986 */ /* 0x0005e8000c101904 */
[----:B------:R-:W0:Y:S04]  /*0c60*/  LDG.E R8, desc[UR4][R8.64] ;  /* 0x0000000408087981 */ /* 0x000e28000c1e1900 */
[----:B------:R-:W0:Y:S01]  /*0c70*/  LDG.E R11, desc[UR4][R10.64] ;  /* 0x000000040a0b7981 */ /* 0x000e22000c1e1900 */
[----:B-1----:R-:W-:Y:S01]  /*0c80*/  IMAD.WIDE.U32 R14, R0, 0x4, R12 ;  /* 0x00000004000e7825 */ /* 0x002fe200078e000c */
[----:B------:R-:W-:-:S03]  /*0c90*/  IADD3 R2, PT, PT, R2, 0x8, RZ ;  /* 0x0000000802027810 */ /* 0x000fc60007ffe0ff */
[----:B0-----:R-:W-:-:S05]  /*0ca0*/  FADD R17, R8, R11 ;  /* 0x0000000b08117221 */ /* 0x001fca0000000000 */
[----:B------:R2:W-:Y:S02]  /*0cb0*/  STG.E desc[UR4][R14.64], R17 ;  /* 0x000000110e007986 */ /* 0x0005e4000c101904 */
.L_x_2:
[----:B------:R-:W-:Y:S05]  /*0cc0*/  @!P1 EXIT ;  /* 0x000000000000994d */ /* 0x000fea0003800000 */
[----:B------:R-:W-:Y:S02]  /*0cd0*/  ISETP.GE.U32.AND P0, PT, R18, 0x4, PT ;  /* 0x000000041200780c */ /* 0x000fe40003f06070 */
[----:B------:R-:W-:-:S04]  /*0ce0*/  LOP3.LUT R4, R0, 0x3, RZ, 0xc0, !PT ;  /* 0x0000000300047812 */ /* 0x000fc800078ec0ff */
[----:B------:R-:W-:-:S07]  /*0cf0*/  ISETP.NE.AND P1, PT, R4, RZ, PT ;  /* 0x000000ff0400720c */ /* 0x000fce0003f25270 */
[----:B------:R-:W-:Y:S06]  /*0d00*/  @!P0 BRA `(.L_x_3) ;  /* 0x0000000000848947 */ /* 0x000fec0003800000 */
[----:B------:R-:W0:Y:S01]  /*0d10*/  LDC.64 R6, c[0x0][0x388] ;  /* 0x0000e200ff067b82 */ /* 0x000e220000000a00 */
[----:B--2---:R-:W-:-:S07]  /*0d20*/  IMAD R13, R2, R0, R3 ;  /* 0x00000000020d7224 */ /* 0x004fce00078e0203 */
[----:B------:R-:W1:Y:S08]  /*0d30*/  LDC.64 R8, c[0x0][0x390] ;  /* 0x0000e400ff087b82 */ /* 0x000e700000000a00 */
[----:B------:R-:W2:Y:S01]  /*0d40*/  LDC.64 R10, c[0x0][0x380] ;  /* 0x0000e000ff0a7b82 */ /* 0x000ea20000000a00 */
[----:B0-----:R-:W-:-:S05]  /*0d50*/  IMAD.WIDE R6, R13, 0x4, R6 ;  /* 0x000000040d067825 */ /* 0x001fca00078e0206 */
[----:B------:R-:W3:Y:S01]  /*0d60*/  LDG.E R5, desc[UR4][R6.64] ;  /* 0x0000000406057981 */ /* 0x000ee2000c1e1900 */
[----:B-1----:R-:W-:-:S05]  /*0d70*/  IMAD.WIDE R8, R13, 0x4, R8 ;  /* 0x000000040d087825 */ /* 0x002fca00078e0208 */
[----:B------:R-:W3:Y:S01]  /*0d80*/  LDG.E R12, desc[UR4][R8.64] ;  /* 0x00000004080c7981 */ /* 0x000ee2000c1e1900 */
[----:B------:R-:W-:-:S04]  /*0d90*/  IMAD.WIDE.U32 R14, R0, 0x4, R8 ;  /* 0x00000004000e7825 */ /* 0x000fc800078e0008 */
[----:B--2---:R-:W-:-:S04]  /*0da0*/  IMAD.WIDE R10, R13, 0x4, R10 ;  /* 0x000000040d0a7825 */ /* 0x004fc800078e020a */
[----:B---3--:R-:W-:Y:S01]  /*0db0*/  FADD R5, R5, R12 ;  /* 0x0000000c05057221 */ /* 0x008fe20000000000 */
        /* <DEDUP_REMOVED lines=18> */
[----:B------:R-:W-:Y:S01]  /*0ee0*/  IMAD.WIDE.U32 R14, R0, 0x4, R18 ;  /* 0x00000004000e7825 */ /* 0x000fe200078e0012 */
[----:B------:R-:W-:-:S03]  /*0ef0*/  IADD3 R2, PT, PT, R2, 0x4, RZ ;  /* 0x0000000402027810 */ /* 0x000fc60007ffe0ff */
[----:B--2---:R-:W-:-:S05]  /*0f00*/  FADD R5, R10, R13 ;  /* 0x0000000d0a057221 */ /* 0x004fca0000000000 */
[----:B------:R1:W-:Y:S02]  /*0f10*/  STG.E desc[UR4][R14.64], R5 ;  /* 0x000000050e007986 */ /* 0x0003e4000c101904 */
.L_x_3:
[----:B------:R-:W-:Y:S05]  /*0f20*/  @!P1 EXIT ;  /* 0x000000000000994d */ /* 0x000fea0003800000 */
[----:B------:R-:W0:Y:S01]  /*0f30*/  LDC.64 R6, c[0x0][0x390] ;  /* 0x0000e400ff067b82 */ /* 0x000e220000000a00 */
[----:B-12---:R-:W-:Y:S01]  /*0f40*/  IMAD R15, R2, R0, R3 ;  /* 0x00000000020f7224 */ /* 0x006fe200078e0203 */
[----:B------:R-:W-:-:S06]  /*0f50*/  IADD3 R14, PT, PT, -R4, RZ, RZ ;  /* 0x000000ff040e7210 */ /* 0x000fcc0007ffe1ff */
[----:B------:R-:W1:Y:S08]  /*0f60*/  LDC.64 R8, c[0x0][0x380] ;  /* 0x0000e000ff087b82 */ /* 0x000e700000000a00 */
[----:B------:R-:W2:Y:S02]  /*0f70*/  LDC.64 R10, c[0x0][0x388] ;  /* 0x0000e200ff0a7b82 */ /* 0x000ea40000000a00 */
.L_x_4:
[----:B0-----:R-:W-:-:S04]  /*0f80*/  IMAD.WIDE R4, R15, 0x4, R6 ;  /* 0x000000040f047825 */ /* 0x001fc800078e0206 */
[C---:B--2---:R-:W-:Y:S02]  /*0f90*/  IMAD.WIDE R12, R15.reuse, 0x4, R10 ;  /* 0x000000040f0c7825 */ /* 0x044fe400078e020a */
[----:B------:R-:W2:Y:S04]  /*0fa0*/  LDG.E R5, desc[UR4][R4.64] ;  /* 0x0000000404057981 */ /* 0x000ea8000c1e1900 */
[----:B------:R-:W2:Y:S01]  /*0fb0*/  LDG.E R12, desc[UR4][R12.64] ;  /* 0x000000040c0c7981 */ /* 0x000ea2000c1e1900 */
[----:B------:R-:W-:Y:S01]  /*0fc0*/  IADD3 R14, PT, PT, R14, 0x1, RZ ;  /* 0x000000010e0e7810 */ /* 0x000fe20007ffe0ff */
[C---:B-1-3--:R-:W-:Y:S01]  /*0fd0*/  IMAD.WIDE R2, R15.reuse, 0x4, R8 ;  /* 0x000000040f027825 */ /* 0x04afe200078e0208 */
[----:B------:R-:W-:Y:S02]  /*0fe0*/  IADD3 R15, PT, PT, R15, R0, RZ ;  /* 0x000000000f0f7210 */ /* 0x000fe40007ffe0ff */
[----:B------:R-:W-:Y:S01]  /*0ff0*/  ISETP.NE.AND P0, PT, R14, RZ, PT ;  /* 0x000000ff0e00720c */ /* 0x000fe20003f05270 */
[----:B--2---:R-:W-:-:S05]  /*1000*/  FADD R17, R12, R5 ;  /* 0x000000050c117221 */ /* 0x004fca0000000000 */
[----:B------:R3:W-:Y:S07]  /*1010*/  STG.E desc[UR4][R2.64], R17 ;  /* 0x0000001102007986 */ /* 0x0007ee000c101904 */
[----:B------:R-:W-:Y:S05]  /*1020*/  @P0 BRA `(.L_x_4) ;  /* 0xfffffffc00d40947 */ /* 0x000fea000383ffff */
[----:B------:R-:W-:Y:S05]  /*1030*/  EXIT ;  /* 0x000000000000794d */ /* 0x000fea0003800000 */
.L_x_5:
[----:B------:R-:W-:-:S00]  /*1040*/  BRA `(.L_x_5) ;  /* 0xfffffffc00fc7947 */ /* 0x000fc0000383ffff */
[----:B------:R-:W-:-:S00]  /*1050*/  NOP ;  /* 0x0000000000007918 */ /* 0x000fc00000000000 */
        /* <DEDUP_REMOVED lines=10> */
.L_x_13:


//--------------------- .text._Z17matrix_addition_CPfS_S_i --------------------------
	.section	.text._Z17matrix_addition_CPfS_S_i,"ax",@progbits
	.align	128
        .global         _Z17matrix_addition_CPfS_S_i
        .type           _Z17matrix_addition_CPfS_S_i,@function
        .size           _Z17matrix_addition_CPfS_S_i,(.L_x_14 - _Z17matrix_addition_CPfS_S_i)
        .other          _Z17matrix_addition_CPfS_S_i,@"STO_CUDA_ENTRY STV_DEFAULT"
_Z17matrix_addition_CPfS_S_i:
.text._Z17matrix_addition_CPfS_S_i:
        /* <DEDUP_REMOVED lines=9> */
[C---:B------:R-:W-:Y:S01]  /*0090*/  ISETP.GE.U32.AND P1, PT, R2.reuse, 0x10, PT ;  /* 0x000000100200780c */ /* 0x040fe20003f26070 */
[----:B------:R-:W-:Y:S01]  /*00a0*/  IMAD R0, R3, R2, RZ ;  /* 0x0000000203007224 */ /* 0x000fe200078e02ff */
[----:B------:R-:W-:Y:S01]  /*00b0*/  LOP3.LUT R14, R2, 0xf, RZ, 0xc0, !PT ;  /* 0x0000000f020e7812 */ /* 0x000fe200078ec0ff */
[----:B------:R-:W0:Y:S01]  /*00c0*/  LDCU.64 UR10, c[0x0][0x358] ;  /* 0x00006b00ff0a77ac */ /* 0x000e220008000a00 */
[----:B------:R-:W-:Y:S02]  /*00d0*/  HFMA2 R3, -RZ, RZ, 0, 0 ;  /* 0x00000000ff037431 */ /* 0x000fe400000001ff */
[----:B------:R-:W-:-:S07]  /*00e0*/  ISETP.NE.AND P0, PT, R14, RZ, PT ;  /* 0x000000ff0e00720c */ /* 0x000fce0003f05270 */
[----:B------:R-:W-:Y:S06]  /*00f0*/  @!P1 BRA `(.L_x_6) ;  /* 0x0000000400609947 */ /* 0x000fec0003800000 */
[----:B------:R-:W1:Y:S01]  /*0100*/  LDCU.128 UR12, c[0x0][0x380] ;  /* 0x00007000ff0c77ac */ /* 0x000e620008000c00 */
[----:B------:R-:W-:Y:S02]  /*0110*/  LOP3.LUT R3, R2, 0x7ffffff0, RZ, 0xc0, !PT ;  /* 0x7ffffff002037812 */ /* 0x000fe400078ec0ff */
[----:B------:R-:W-:Y:S01]  /*0120*/  MOV R10, R0 ;  /* 0x00000000000a7202 */ /* 0x000fe20000000f00 */
[----:B------:R-:W2:Y:S01]  /*0130*/  LDCU.64 UR6, c[0x0][0x390] ;  /* 0x00007200ff0677ac */ /* 0x000ea20008000a00 */
[----:B------:R-:W-:Y:S01]  /*0140*/  IADD3 R11, PT, PT, -R3, RZ, RZ ;  /* 0x000000ff030b7210 */ /* 0x000fe20007ffe1ff */
[----:B-1----:R-:W-:Y:S02]  /*0150*/  UIADD3 UR8, UP0, UPT, UR14, 0x20, URZ ;  /* 0x000000200e087890 */ /* 0x002fe4000ff1e0ff */
[----:B------:R-:W-:Y:S02]  /*0160*/  UIADD3 UR4, UP2, UPT, UR12, 0x20, URZ ;  /* 0x000000200c047890 */ /* 0x000fe4000ff5e0ff */
[----:B--2---:R-:W-:-:S02]  /*0170*/  UIADD3 UR6, UP1, UPT, UR6, 0x20, URZ ;  /* 0x0000002006067890 */ /* 0x004fc4000ff3e0ff */
[----:B------:R-:W-:Y:S02]  /*0180*/  UIADD3.X UR9, UPT, UPT, URZ, UR15, URZ, UP0, !UPT ;  /* 0x0000000fff097290 */ /* 0x000fe400087fe4ff */
[----:B------:R-:W-:Y:S02]  /*0190*/  UIADD3.X UR5, UPT, UPT, URZ, UR13, URZ, UP2, !UPT ;  /* 0x0000000dff057290 */ /* 0x000fe400097fe4ff */
[----:B------:R-:W-:-:S12]  /*01a0*/  UIADD3.X UR7, UPT, UPT, URZ, UR7, URZ, UP1, !UPT ;  /* 0x00000007ff077290 */ /* 0x000fd80008ffe4ff */
.L_x_7:
[----:B------:R-:W-:Y:S02]  /*01b0*/  MOV R4, UR8 ;  /* 0x0000000800047c02 */ /* 0x000fe40008000f00 */
[----:B------:R-:W-:Y:S02]  /*01c0*/  MOV R5, UR9 ;  /* 0x0000000900057c02 */ /* 0x000fe40008000f00 */
[----:B------:R-:W-:Y:S02]  /*01d0*/  MOV R6, UR6 ;  /* 0x0000000600067c02 */ /* 0x000fe40008000f00 */
[----:B------:R-:W-:Y:S01]  /*01e0*/  MOV R7, UR7 ;  /* 0x0000000700077c02 */ /* 0x000fe20008000f00 */
[----:B------:R-:W-:-:S04]  /*01f0*/  IMAD.WIDE R4, R10, 0x4, R4 ;  /* 0x000000040a047825 */ /* 0x000fc800078e0204 */
[----:B------:R-:W-:Y:S01]  /*0200*/  IMAD.WIDE R6, R10, 0x4, R6 ;  /* 0x000000040a067825 */ /* 0x000fe200078e0206 */
[----:B0-----:R-:W2:Y:S04]  /*0210*/  LDG.E R12, desc[UR10][R4.64+-0x20] ;  /* 0xffffe00a040c7981 */ /* 0x001ea8000c1e1900 */
[----:B----4-:R-:W2:Y:S01]  /*0220*/  LDG.E R13, desc[UR10][R6.64+-0x20] ;  /* 0xffffe00a060d7981 */ /* 0x010ea2000c1e1900 */
[----:B------:R-:W-:Y:S02]  /*0230*/  MOV R8, UR4 ;  /* 0x0000000400087c02 */ /* 0x000fe40008000f00 */
[----:B------:R-:W-:-:S03]  /*0240*/  MOV R9, UR5 ;  /* 0x0000000500097c02 */ /* 0x000fc60008000f00 */
[----:B------:R-:W-:-:S04]  /*0250*/  IMAD.WIDE R8, R10, 0x4, R8 ;  /* 0x000000040a087825 */ /* 0x000fc800078e0208 */
[----:B--2---:R-:W-:-:S05]  /*0260*/  FADD R13, R12, R13 ;  /* 0x0000000d0c0d7221 */ /* 0x004fca0000000000 */
[----:B------:R0:W-:Y:S04]  /*0270*/  STG.E desc[UR10][R8.64+-0x20], R13 ;  /* 0xffffe00d08007986 */ /* 0x0001e8000c10190a */
[----:B------:R-:W2:Y:S04]  /*0280*/  LDG.E R12, desc[UR10][R4.64+-0x1c] ;  /* 0xffffe40a040c7981 */ /* 0x000ea8000c1e1900 */
[----:B------:R-:W2:Y:S02]  /*0290*/  LDG.E R15, desc[UR10][R6.64+-0x1c] ;  /* 0xffffe40a060f7981 */ /* 0x000ea4000c1e1900 */
[----:B--2---:R-:W-:-:S05]  /*02a0*/  FADD R15, R12, R15 ;  /* 0x0000000f0c0f7221 */ /* 0x004fca0000000000 */
[----:B------:R1:W-:Y:S04]  /*02b0*/  STG.E desc[UR10][R8.64+-0x1c], R15 ;  /* 0xffffe40f08007986 */ /* 0x0003e8000c10190a */
[----:B------:R-:W2:Y:S04]  /*02c0*/  LDG.E R12, desc[UR10][R4.64+-0x18] ;  /* 0xffffe80a040c7981 */ /* 0x000ea8000c1e1900 */
[----:B------:R-:W2:Y:S02]  /*02d0*/  LDG.E R17, desc[UR10][R6.64+-0x18] ;  /* 0xffffe80a06117981 */ /* 0x000ea4000c1e1900 */
[----:B--2---:R-:W-:-:S05]  /*02e0*/  FADD R17, R12, R17 ;  /* 0x000000110c117221 */ /* 0x004fca0000000000 */
[----:B------:R2:W-:Y:S04]  /*02f0*/  STG.E desc[UR10][R8.64+-0x18], R17 ;  /* 0xffffe81108007986 */ /* 0x0005e8000c10190a */
[----:B------:R-:W3:Y:S04]  /*0300*/  LDG.E R12, desc[UR10][R4.64+-0x14] ;  /* 0xffffec0a040c7981 */ /* 0x000ee8000c1e1900 */
[----:B------:R-:W3:Y:S02]  /*0310*/  LDG.E R19, desc[UR10][R6.64+-0x14] ;  /* 0xffffec0a06137981 */ /* 0x000ee4000c1e1900 */
[----:B---3--:R-:W-:-:S05]  /*0320*/  FADD R19, R12, R19 ;  /* 0x000000130c137221 */ /* 0x008fca0000000000 */
[----:B------:R3:W-:Y:S04]  /*0330*/  STG.E desc[UR10][R8.64+-0x14], R19 ;  /* 0xffffec1308007986 */ /* 0x0007e8000c10190a */
[----:B------:R-:W4:Y:S04]  /*0340*/  LDG.E R12, desc[UR10][R4.64+-0x10] ;  /* 0xfffff00a040c7981 */ /* 0x000f28000c1e1900 */
[----:B0-----:R-:W4:Y:S02]  /*0350*/  LDG.E R13, desc[UR10][R6.64+-0x10] ;  /* 0xfffff00a060d7981 */ /* 0x001f24000c1e1900 */
[----:B----4-:R-:W-:-:S05]  /*0360*/  FADD R13, R12, R13 ;  /* 0x0000000d0c0d7221 */ /* 0x010fca0000000000 */
[----:B------:R0:W-:Y:S04]  /*0370*/  STG.E desc[UR10][R8.64+-0x10], R13 ;  /* 0xfffff00d08007986 */ /* 0x0001e8000c10190a */
[----:B------:R-:W4:Y:S04]  /*0380*/  LDG.E R12, desc[UR10][R4.64+-0xc] ;  /* 0xfffff40a040c7981 */ /* 0x000f28000c1e1900 */
[----:B-1----:R-:W4:Y:S02]  /*0390*/  LDG.E R15, desc[UR10][R6.64+-0xc] ;  /* 0xfffff40a060f7981 */ /* 0x002f24000c1e1900 */
[----:B----4-:R-:W-:-:S05]  /*03a0*/  FADD R15, R12, R15 ;  /* 0x0000000f0c0f7221 */ /* 0x010fca0000000000 */
[----:B------:R1:W-:Y:S04]  /*03b0*/  STG.E desc[UR10][R8.64+-0xc], R15 ;  /* 0xfffff40f08007986 */ /* 0x0003e8000c10190a */
[----:B------:R-:W4:Y:S04]  /*03c0*/  LDG.E R12, desc[UR10][R4.64+-0x8] ;  /* 0xfffff80a040c7981 */ /* 0x000f28000c1e1900 */
[----:B--2---:R-:W4:Y:S02]  /*03d0*/  LDG.E R17, desc[UR10][R6.64+-0x8] ;  /* 0xfffff80a06117981 */ /* 0x004f24000c1e1900 */
[----:B----4-:R-:W-:-:S05]  /*03e0*/  FADD R17, R12, R17 ;  /* 0x000000110c117221 */ /* 0x010fca0000000000 */
[----:B------:R2:W-:Y:S04]  /*03f0*/  STG.E desc[UR10][R8.64+-0x8], R17 ;  /* 0xfffff81108007986 */ /* 0x0005e8000c10190a */
[----:B------:R-:W4:Y:S04]  /*0400*/  LDG.E R12, desc[UR10][R4.64+-0x4] ;  /* 0xfffffc0a040c7981 */ /* 0x000f28000c1e1900 */
[----:B---3--:R-:W4:Y:S02]  /*0410*/  LDG.E R19, desc[UR10][R6.64+-0x4] ;  /* 0xfffffc0a06137981 */ /* 0x008f24000c1e1900 */
[----:B----4-:R-:W-:-:S05]  /*0420*/  FADD R19, R12, R19 ;  /* 0x000000130c137221 */ /* 0x010fca0000000000 */
        /* <DEDUP_REMOVED lines=21> */
[----:B------:R-:W5:Y:S04]  /*0580*/  LDG.E R12, desc[UR10][R4.64+0x14] ;  /* 0x0000140a040c7981 */ /* 0x000f68000c1e1900 */
[----:B-1----:R-:W5:Y:S02]  /*0590*/  LDG.E R15, desc[UR10][R6.64+0x14] ;  /* 0x0000140a060f7981 */ /* 0x002f64000c1e1900 */
[----:B-----5:R-:W-:-:S05]  /*05a0*/  FADD R15, R12, R15 ;  /* 0x0000000f0c0f7221 */ /* 0x020fca0000000000 */
[----:B------:R4:W-:Y:S04]  /*05b0*/  STG.E desc[UR10][R8.64+0x14], R15 ;  /* 0x0000140f08007986 */ /* 0x0009e8000c10190a */
[----:B------:R-:W5:Y:S04]  /*05c0*/  LDG.E R12, desc[UR10][R4.64+0x18] ;  /* 0x0000180a040c7981 */ /* 0x000f68000c1e1900 */
[----:B--2---:R-:W5:Y:S01]  /*05d0*/  LDG.E R17, desc[UR10][R6.64+0x18] ;  /* 0x0000180a06117981 */ /* 0x004f62000c1e1900 */
[----:B------:R-:W-:Y:S01]  /*05e0*/  IADD3 R11, PT, PT, R11, 0x10, RZ ;  /* 0x000000100b0b7810 */ /* 0x000fe20007ffe0ff */
[----:B-----5:R-:W-:-:S05]  /*05f0*/  FADD R17, R12, R17 ;  /* 0x000000110c117221 */ /* 0x020fca0000000000 */
[----:B------:R4:W-:Y:S04]  /*0600*/  STG.E desc[UR10][R8.64+0x18], R17 ;  /* 0x0000181108007986 */ /* 0x0009e8000c10190a */
[----:B------:R-:W2:Y:S04]  /*0610*/  LDG.E R12, desc[UR10][R4.64+0x1c] ;  /* 0x00001c0a040c7981 */ /* 0x000ea8000c1e1900 */
[----:B---3--:R-:W2:Y:S01]  /*0620*/  LDG.E R19, desc[UR10][R6.64+0x1c] ;  /* 0x00001c0a06137981 */ /* 0x008ea2000c1e1900 */
[----:B------:R-:W-:Y:S02]  /*0630*/  ISETP.NE.AND P1, PT, R11, RZ, PT ;  /* 0x000000ff0b00720c */ /* 0x000fe40003f25270 */
[----:B------:R-:W-:Y:S01]  /*0640*/  IADD3 R10, PT, PT, R10, 0x10, RZ ;  /* 0x000000100a0a7810 */ /* 0x000fe20007ffe0ff */
[----:B--2---:R-:W-:-:S05]  /*0650*/  FADD R19, R12, R19 ;  /* 0x000000130c137221 */ /* 0x004fca0000000000 */
[----:B------:R4:W-:Y:S05]  /*0660*/  STG.E desc[UR10][R8.64+0x1c], R19 ;  /* 0x00001c1308007986 */ /* 0x0009ea000c10190a */
[----:B------:R-:W-:Y:S05]  /*0670*/  @P1 BRA `(.L_x_7) ;  /* 0xfffffff800cc1947 */ /* 0x000fea000383ffff */
.L_x_6:
[----:B0-----:R-:W-:Y:S05]  /*0680*/  @!P0 EXIT ;  /* 0x000000000000894d */ /* 0x001fea0003800000 */
[----:B------:R-:W-:Y:S02]  /*0690*/  ISETP.GE.U32.AND P0, PT, R14, 0x8, PT ;  /* 0x000000080e00780c */ /* 0x000fe40003f06070 */
[----:B------:R-:W-:-:S04]  /*06a0*/  LOP3.LUT R12, R2, 0x7, RZ, 0xc0, !PT ;  /* 0x00000007020c7812 */ /* 0x000fc800078ec0ff */
[----:B------:R-:W-:-:S07]  /*06b0*/  ISETP.NE.AND P1, PT, R12, RZ, PT ;  /* 0x000000ff0c00720c */ /* 0x000fce0003f25270 */
[----:B------:R-:W-:Y:S06]  /*06c0*/  @!P0 BRA `(.L_x_8) ;  /* 0x0000000000a08947 */ /* 0x000fec0003800000 */
[----:B------:R-:W0:Y:S01]  /*06d0*/  LDC.64 R4, c[0x0][0x388] ;  /* 0x0000e200ff047b82 */ /* 0x000e220000000a00 */
[----:B------:R-:W-:-:S07]  /*06e0*/  IADD3 R11, PT, PT, R0, R3, RZ ;  /* 0x00000003000b7210 */ /* 0x000fce0007ffe0ff */
[----:B------:R-:W1:Y:S08]  /*06f0*/  LDC.64 R6, c[0x0][0x390] ;  /* 0x0000e400ff067b82 */ /* 0x000e700000000a00 */
[----:B----4-:R-:W2:Y:S01]  /*0700*/  LDC.64 R8, c[0x0][0x380] ;  /* 0x0000e000ff087b82 */ /* 0x010ea20000000a00 */
[----:B0-----:R-:W-:-:S05]  /*0710*/  IMAD.WIDE R4, R11, 0x4, R4 ;  /* 0x000000040b047825 */ /* 0x001fca00078e0204 */
[----:B------:R-:W3:Y:S01]  /*0720*/  LDG.E R10, desc[UR10][R4.64] ;  /* 0x0000000a040a7981 */ /* 0x000ee2000c1e1900 */
[----:B-1----:R-:W-:-:S05]  /*0730*/  IMAD.WIDE R6, R11, 0x4, R6 ;  /* 0x000000040b067825 */ /* 0x002fca00078e0206 */
[----:B------:R-:W3:Y:S01]  /*0740*/  LDG.E R13, desc[UR10][R6.64] ;  /* 0x0000000a060d7981 */ /* 0x000ee2000c1e1900 */
[----:B--2---:R-:W-:-:S04]  /*0750*/  IMAD.WIDE R8, R11, 0x4, R8 ;  /* 0x000000040b087825 */ /* 0x004fc800078e0208 */
[----:B---3--:R-:W-:-:S05]  /*0760*/  FADD R13, R10, R13 ;  /* 0x0000000d0a0d7221 */ /* 0x008fca0000000000 */
        /* <DEDUP_REMOVED lines=25> */
[----:B------:R-:W2:Y:S04]  /*0900*/  LDG.E R10, desc[UR10][R4.64+0x1c] ;  /* 0x00001c0a040a7981 */ /* 0x000ea8000c1e1900 */
[----:B---3--:R-:W2:Y:S01]  /*0910*/  LDG.E R17, desc[UR10][R6.64+0x1c] ;  /* 0x00001c0a06117981 */ /* 0x008ea2000c1e1900 */
[----:B------:R-:W-:Y:S01]  /*0920*/  IADD3 R3, PT, PT, R3, 0x8, RZ ;  /* 0x0000000803037810 */ /* 0x000fe20007ffe0ff */
[----:B--2---:R-:W-:-:S05]  /*0930*/  FADD R17, R10, R17 ;  /* 0x000000110a117221 */ /* 0x004fca0000000000 */
[----:B------:R0:W-:Y:S02]  /*0940*/  STG.E desc[UR10][R8.64+0x1c], R17 ;  /* 0x00001c1108007986 */ /* 0x0001e4000c10190a */
.L_x_8:
[----:B------:R-:W-:Y:S05]  /*0950*/  @!P1 EXIT ;  /* 0x000000000000994d */ /* 0x000fea0003800000 */
[----:B------:R-:W-:Y:S02]  /*0960*/  ISETP.GE.U32.AND P0, PT, R12, 0x4, PT ;  /* 0x000000040c00780c */ /* 0x000fe40003f06070 */
[----:B------:R-:W-:-:S04]  /*0970*/  LOP3.LUT R2, R2, 0x3, RZ, 0xc0, !PT ;  /* 0x0000000302027812 */ /* 0x000fc800078ec0ff */
[----:B------:R-:W-:-:S07]  /*0980*/  ISETP.NE.AND P1, PT, R2, RZ, PT ;  /* 0x000000ff0200720c */ /* 0x000fce0003f25270 */
[----:B------:R-:W-:Y:S06]  /*0990*/  @!P0 BRA `(.L_x_9) ;  /* 0x0000000000608947 */ /* 0x000fec0003800000 */
[----:B------:R-:W1:Y:S01]  /*09a0*/  LDC.64 R4, c[0x0][0x388] ;  /* 0x0000e200ff047b82 */ /* 0x000e620000000a00 */
[----:B0---4-:R-:W-:-:S07]  /*09b0*/  IADD3 R13, PT, PT, R0, R3, RZ ;  /* 0x00000003000d7210 */ /* 0x011fce0007ffe0ff */
[----:B------:R-:W0:Y:S08]  /*09c0*/  LDC.64 R6, c[0x0][0x390] ;  /* 0x0000e400ff067b82 */ /* 0x000e300000000a00 */
[----:B------:R-:W2:Y:S01]  /*09d0*/  LDC.64 R8, c[0x0][0x380] ;  /* 0x0000e000ff087b82 */ /* 0x000ea20000000a00 */
[----:B-1----:R-:W-:-:S05]  /*09e0*/  IMAD.WIDE R4, R13, 0x4, R4 ;  /* 0x000000040d047825 */ /* 0x002fca00078e0204 */
[----:B------:R-:W3:Y:S01]  /*09f0*/  LDG.E R10, desc[UR10][R4.64] ;  /* 0x0000000a040a7981 */ /* 0x000ee2000c1e1900 */
[----:B0-----:R-:W-:-:S05]  /*0a00*/  IMAD.WIDE R6, R13, 0x4, R6 ;  /* 0x000000040d067825 */ /* 0x001fca00078e0206 */
        /* <DEDUP_REMOVED lines=12> */
[----:B------:R-:W2:Y:S04]  /*0ad0*/  LDG.E R10, desc[UR10][R4.64+0xc] ;  /* 0x00000c0a040a7981 */ /* 0x000ea8000c1e1900 */
[----:B------:R-:W2:Y:S01]  /*0ae0*/  LDG.E R17, desc[UR10][R6.64+0xc] ;  /* 0x00000c0a06117981 */ /* 0x000ea2000c1e1900 */
[----:B------:R-:W-:Y:S01]  /*0af0*/  IADD3 R3, PT, PT, R3, 0x4, RZ ;  /* 0x0000000403037810 */ /* 0x000fe20007ffe0ff */
[----:B--2---:R-:W-:-:S05]  /*0b00*/  FADD R17, R10, R17 ;  /* 0x000000110a117221 */ /* 0x004fca0000000000 */
[----:B------:R1:W-:Y:S02]  /*0b10*/  STG.E desc[UR10][R8.64+0xc], R17 ;  /* 0x00000c1108007986 */ /* 0x0003e4000c10190a */
.L_x_9:
[----:B------:R-:W-:Y:S05]  /*0b20*/  @!P1 EXIT ;  /* 0x000000000000994d */ /* 0x000fea0003800000 */
[----:B01----:R-:W0:Y:S01]  /*0b30*/  LDC.64 R10, c[0x0][0x390] ;  /* 0x0000e400ff0a7b82 */ /* 0x003e220000000a00 */
[----:B----4-:R-:W-:Y:S02]  /*0b40*/  IADD3 R15, PT, PT, R0, R3, RZ ;  /* 0x00000003000f7210 */ /* 0x010fe40007ffe0ff */
[----:B------:R-:W-:-:S05]  /*0b50*/  IADD3 R0, PT, PT, -R2, RZ, RZ ;  /* 0x000000ff02007210 */ /* 0x000fca0007ffe1ff */
[----:B------:R-:W1:Y:S08]  /*0b60*/  LDC.64 R8, c[0x0][0x380] ;  /* 0x0000e000ff087b82 */ /* 0x000e700000000a00 */
[----:B------:R-:W2:Y:S02]  /*0b70*/  LDC.64 R12, c[0x0][0x388] ;  /* 0x0000e200ff0c7b82 */ /* 0x000ea40000000a00 */
.L_x_10:
[----:B0-----:R-:W-:-:S04]  /*0b80*/  IMAD.WIDE R4, R15, 0x4, R10 ;  /* 0x000000040f047825 */ /* 0x001fc800078e020a */
[C---:B--2---:R-:W-:Y:S02]  /*0b90*/  IMAD.WIDE R6, R15.reuse, 0x4, R12 ;  /* 0x000000040f067825 */ /* 0x044fe400078e020c */
[----:B------:R-:W2:Y:S04]  /*0ba0*/  LDG.E R5, desc[UR10][R4.64] ;  /* 0x0000000a04057981 */ /* 0x000ea8000c1e1900 */
[----:B------:R-:W2:Y:S01]  /*0bb0*/  LDG.E R6, desc[UR10][R6.64] ;  /* 0x0000000a06067981 */ /* 0x000ea2000c1e1900 */
[----:B------:R-:W-:Y:S01]  /*0bc0*/  IADD3 R0, PT, PT, R0, 0x1, RZ ;  /* 0x0000000100007810 */ /* 0x000fe20007ffe0ff */
[C---:B-1-3--:R-:W-:Y:S01]  /*0bd0*/  IMAD.WIDE R2, R15.reuse, 0x4, R8 ;  /* 0x000000040f027825 */ /* 0x04afe200078e0208 */
[----:B------:R-:W-:Y:S02]  /*0be0*/  IADD3 R15, PT, PT, R15, 0x1, RZ ;  /* 0x000000010f0f7810 */ /* 0x000fe40007ffe0ff */
[----:B------:R-:W-:Y:S01]  /*0bf0*/  ISETP.NE.AND P0, PT, R0, RZ, PT ;  /* 0x000000ff0000720c */ /* 0x000fe20003f05270 */
[----:B--2---:R-:W-:-:S05]  /*0c00*/  FADD R17, R6, R5 ;  /* 0x0000000506117221 */ /* 0x004fca0000000000 */
[----:B------:R3:W-:Y:S07]  /*0c10*/  STG.E desc[UR10][R2.64], R17 ;  /* 0x0000001102007986 */ /* 0x0007ee000c10190a */
[----:B------:R-:W-:Y:S05]  /*0c20*/  @P0 BRA `(.L_x_10) ;  /* 0xfffffffc00d40947 */ /* 0x000fea000383ffff */
[----:B------:R-:W-:Y:S05]  /*0c30*/  EXIT ;  /* 0x000000000000794d */ /* 0x000fea0003800000 */
.L_x_11:
        /* <DEDUP_REMOVED lines=12> */
.L_x_14:


//--------------------- .text._Z17matrix_addition_BPfS_S_i --------------------------
	.section	.text._Z17matrix_addition_BPfS_S_i,"ax",@progbits
	.align	128
        .global         _Z17matrix_addition_BPfS_S_i
        .type           _Z17matrix_addition_BPfS_S_i,@function
        .size           _Z17matrix_addition_BPfS_S_i,(.L_x_15 - _Z17matrix_addition_BPfS_S_i)
        .other          _Z17matrix_addition_BPfS_S_i,@"STO_CUDA_ENTRY STV_DEFAULT"
_Z17matrix_addition_BPfS_S_i:
.text._Z17matrix_addition_BPfS_S_i:
[----:B------:R-:W-:Y:S01]  /*0000*/  LDC R1, c[0x0][0x37c] ;  /* 0x0000df00ff017b82 */ /* 0x000fe20000000800 */
[----:B------:R-:W0:Y:S07]  /*0010*/  S2R R3, SR_TID.Y ;  /* 0x0000000000037919 */ /* 0x000e2e0000002200 */
[----:B------:R-:W0:Y:S01]  /*0020*/  LDC R0, c[0x0][0x364] ;  /* 0x0000d900ff007b82 */ /* 0x000e220000000800 */
[----:B------:R-:W1:Y:S01]  /*0030*/  LDCU UR6, c[0x0][0x398] ;  /* 0x00007300ff0677ac */ /* 0x000e620008000800 */
[----:B------:R-:W2:Y:S06]  /*0040*/  S2R R2, SR_TID.X ;  /* 0x0000000000027919 */ /* 0x000eac0000002100 */
[----:B------:R-:W0:Y:S08]  /*0050*/  S2UR UR4, SR_CTAID.Y ;  /* 0x00000000000479c3 */ /* 0x000e300000002600 */
[----:B------:R-:W2:Y:S08]  /*0060*/  S2UR UR5, SR_CTAID.X ;  /* 0x00000000000579c3 */ /* 0x000eb00000002500 */
[----:B------:R-:W2:Y:S01]  /*0070*/  LDC R7, c[0x0][0x360] ;  /* 0x0000d800ff077b82 */ /* 0x000ea20000000800 */
[----:B0-----:R-:W-:-:S02]  /*0080*/  IMAD R0, R0, UR4, R3 ;  /* 0x0000000400007c24 */ /* 0x001fc4000f8e0203 */
[----:B--2---:R-:W-:-:S05]  /*0090*/  IMAD R7, R7, UR5, R2 ;  /* 0x0000000507077c24 */ /* 0x004fca000f8e0202 */
[----:B------:R-:W-:-:S04]  /*00a0*/  VIMNMX R2, PT, PT, R0, R7, PT ;  /* 0x0000000700027248 */ /* 0x000fc80003fe0100 */
[----:B-1----:R-:W-:-:S13]  /*00b0*/  ISETP.GE.AND P0, PT, R2, UR6, PT ;  /* 0x0000000602007c0c */ /* 0x002fda000bf06270 */
[----:B------:R-:W-:Y:S05]  /*00c0*/  @P0 EXIT ;  /* 0x000000000000094d */ /* 0x000fea0003800000 */
[----:B------:R-:W0:Y:S01]  /*00d0*/  LDC.64 R2, c[0x0][0x388] ;  /* 0x0000e200ff027b82 */ /* 0x000e220000000a00 */
[----:B------:R-:W1:Y:S01]  /*00e0*/  LDCU.64 UR4, c[0x0][0x358] ;  /* 0x00006b00ff0477ac */ /* 0x000e620008000a00 */
[----:B------:R-:W-:-:S06]  /*00f0*/  IMAD R9, R0, UR6, R7 ;  /* 0x0000000600097c24 */ /* 0x000fcc000f8e0207 */
[----:B------:R-:W2:Y:S08]  /*0100*/  LDC.64 R4, c[0x0][0x390] ;  /* 0x0000e400ff047b82 */ /* 0x000eb00000000a00 */
[----:B------:R-:W3:Y:S01]  /*0110*/  LDC.64 R6, c[0x0][0x380] ;  /* 0x0000e000ff067b82 */ /* 0x000ee20000000a00 */
[----:B0-----:R-:W-:-:S06]  /*0120*/  IMAD.WIDE R2, R9, 0x4, R2 ;  /* 0x0000000409027825 */ /* 0x001fcc00078e0202 */
[----:B-1----:R-:W4:Y:S01]  /*0130*/  LDG.E R2, desc[UR4][R2.64] ;  /* 0x0000000402027981 */ /* 0x002f22000c1e1900 */
[----:B--2---:R-:W-:-:S06]  /*0140*/  IMAD.WIDE R4, R9, 0x4, R4 ;  /* 0x0000000409047825 */ /* 0x004fcc00078e0204 */
[----:B------:R-:W4:Y:S01]  /*0150*/  LDG.E R5, desc[UR4][R4.64] ;  /* 0x0000000404057981 */ /* 0x000f22000c1e1900 */
[----:B---3--:R-:W-:-:S04]  /*0160*/  IMAD.WIDE R6, R9, 0x4, R6 ;  /* 0x0000000409067825 */ /* 0x008fc800078e0206 */
[----:B----4-:R-:W-:-:S05]  /*0170*/  FADD R9, R2, R5 ;  /* 0x0000000502097221 */ /* 0x010fca0000000000 */
[----:B------:R-:W-:Y:S01]  /*0180*/  STG.E desc[UR4][R6.64], R9 ;  /* 0x0000000906007986 */ /* 0x000fe2000c101904 */
[----:B------:R-:W-:Y:S05]  /*0190*/  EXIT ;  /* 0x000000000000794d */ /* 0x000fea0003800000 */
.L_x_12:
        /* <DEDUP_REMOVED lines=14> */
.L_x_15:


//--------------------- .nv.shared.reserved.0     --------------------------
	.section	.nv.shared.reserved.0,"aw",@nobits
	.weak		__nv_reservedSMEM_offset_0_alias
	.size		__nv_reservedSMEM_offset_0_alias, 0, 64
	.other		__nv_reservedSMEM_offset_0_alias,@"STO_CUDA_RESERVED_SHARED STV_DEFAULT"
__nv_reservedSMEM_offset_0_alias:
	.zero		0
	.zero		64


//--------------------- .nv.constant0._Z17matrix_addition_DPfS_S_i --------------------------
	.section	.nv.constant0._Z17matrix_addition_DPfS_S_i,"a",@progbits
	.sectionflags	@""
	.align	4
.nv.constant0._Z17matrix_addition_DPfS_S_i:
	.zero		924


//--------------------- .nv.constant0._Z17matrix_addition_CPfS_S_i --------------------------
	.section	.nv.constant0._Z17matrix_addition_CPfS_S_i,"a",@progbits
	.sectionflags	@""
	.align	4
.nv.constant0._Z17matrix_addition_CPfS_S_i:
	.zero		924


//--------------------- .nv.constant0._Z17matrix_addition_BPfS_S_i --------------------------
	.section	.nv.constant0._Z17matrix_addition_BPfS_S_i,"a",@progbits
	.sectionflags	@""
	.align	4
.nv.constant0._Z17matrix_addition_BPfS_S_i:
	.zero		924


//--------------------- SYMBOLS --------------------------

	.type		.nv.reservedSmem.offset0,@object
	.size		.nv.reservedSmem.offset0,0x4
